//
// Generated by NVIDIA NVVM Compiler
//
// Compiler Build ID: CL-36424714
// Cuda compilation tools, release 13.0, V13.0.88
// Based on NVVM 20.0.0
//

.version 9.0
.target sm_100
.address_size 64

	// .globl	_Z14fitness_kernelP5Worldi

.visible .entry _Z14fitness_kernelP5Worldi(
	.param .u64 .ptr .align 1 _Z14fitness_kernelP5Worldi_param_0,
	.param .u32 _Z14fitness_kernelP5Worldi_param_1
)
{
	.reg .pred 	%p<9>;
	.reg .b32 	%r<92>;
	.reg .b32 	%f<34>;
	.reg .b64 	%rd<27>;

	ld.param.u64 	%rd3, [_Z14fitness_kernelP5Worldi_param_0];
	ld.param.u32 	%r11, [_Z14fitness_kernelP5Worldi_param_1];
	mov.u32 	%r12, %ctaid.y;
	mov.u32 	%r13, %nctaid.x;
	mov.u32 	%r14, %ctaid.x;
	mad.lo.s32 	%r15, %r12, %r13, %r14;
	mov.u32 	%r16, %ntid.x;
	mov.u32 	%r17, %tid.x;
	mad.lo.s32 	%r1, %r15, %r16, %r17;
	setp.ge.s32 	%p1, %r1, %r11;
	@%p1 bra 	$L__BB0_11;
	cvta.to.global.u64 	%rd4, %rd3;
	mul.wide.s32 	%rd5, %r1, 24;
	add.s64 	%rd1, %rd4, %rd5;
	ld.global.u32 	%r2, [%rd1];
	setp.lt.s32 	%p2, %r2, 2;
	mov.f32 	%f33, 0f00000000;
	@%p2 bra 	$L__BB0_10;
	ld.global.u64 	%rd6, [%rd1+8];
	cvta.to.global.u64 	%rd2, %rd6;
	add.s32 	%r3, %r2, -1;
	and.b32  	%r4, %r3, 3;
	setp.lt.u32 	%p3, %r2, 5;
	mov.f32 	%f33, 0f00000000;
	mov.b32 	%r91, 0;
	@%p3 bra 	$L__BB0_5;
	and.b32  	%r91, %r3, -4;
	mov.f32 	%f33, 0f00000000;
	mov.b32 	%r89, 0;
$L__BB0_4:
	.pragma "nounroll";
	mul.wide.u32 	%rd7, %r89, 8;
	add.s64 	%rd8, %rd2, %rd7;
	ld.global.u32 	%r20, [%rd8];
	add.s32 	%r21, %r89, 1;
	rem.u32 	%r22, %r21, %r2;
	mul.wide.u32 	%rd9, %r22, 8;
	add.s64 	%rd10, %rd2, %rd9;
	ld.global.u32 	%r23, [%rd10];
	sub.s32 	%r24, %r20, %r23;
	mul.lo.s32 	%r25, %r24, %r24;
	ld.global.u32 	%r26, [%rd8+4];
	ld.global.u32 	%r27, [%rd10+4];
	sub.s32 	%r28, %r26, %r27;
	mad.lo.s32 	%r29, %r28, %r28, %r25;
	cvt.rn.f32.u32 	%f14, %r29;
	add.f32 	%f15, %f33, %f14;
	ld.global.u32 	%r30, [%rd8+8];
	add.s32 	%r31, %r89, 2;
	rem.u32 	%r32, %r31, %r2;
	mul.wide.u32 	%rd11, %r32, 8;
	add.s64 	%rd12, %rd2, %rd11;
	ld.global.u32 	%r33, [%rd12];
	sub.s32 	%r34, %r30, %r33;
	mul.lo.s32 	%r35, %r34, %r34;
	ld.global.u32 	%r36, [%rd8+12];
	ld.global.u32 	%r37, [%rd12+4];
	sub.s32 	%r38, %r36, %r37;
	mad.lo.s32 	%r39, %r38, %r38, %r35;
	cvt.rn.f32.u32 	%f16, %r39;
	add.f32 	%f17, %f15, %f16;
	ld.global.u32 	%r40, [%rd8+16];
	add.s32 	%r41, %r89, 3;
	rem.u32 	%r42, %r41, %r2;
	mul.wide.u32 	%rd13, %r42, 8;
	add.s64 	%rd14, %rd2, %rd13;
	ld.global.u32 	%r43, [%rd14];
	sub.s32 	%r44, %r40, %r43;
	mul.lo.s32 	%r45, %r44, %r44;
	ld.global.u32 	%r46, [%rd8+20];
	ld.global.u32 	%r47, [%rd14+4];
	sub.s32 	%r48, %r46, %r47;
	mad.lo.s32 	%r49, %r48, %r48, %r45;
	cvt.rn.f32.u32 	%f18, %r49;
	add.f32 	%f19, %f17, %f18;
	ld.global.u32 	%r50, [%rd8+24];
	add.s32 	%r89, %r89, 4;
	rem.u32 	%r51, %r89, %r2;
	mul.wide.u32 	%rd15, %r51, 8;
	add.s64 	%rd16, %rd2, %rd15;
	ld.global.u32 	%r52, [%rd16];
	sub.s32 	%r53, %r50, %r52;
	mul.lo.s32 	%r54, %r53, %r53;
	ld.global.u32 	%r55, [%rd8+28];
	ld.global.u32 	%r56, [%rd16+4];
	sub.s32 	%r57, %r55, %r56;
	mad.lo.s32 	%r58, %r57, %r57, %r54;
	cvt.rn.f32.u32 	%f20, %r58;
	add.f32 	%f33, %f19, %f20;
	setp.ne.s32 	%p4, %r89, %r91;
	@%p4 bra 	$L__BB0_4;
$L__BB0_5:
	setp.eq.s32 	%p5, %r4, 0;
	@%p5 bra 	$L__BB0_10;
	setp.eq.s32 	%p6, %r4, 1;
	@%p6 bra 	$L__BB0_8;
	mul.wide.u32 	%rd17, %r91, 8;
	add.s64 	%rd18, %rd2, %rd17;
	ld.global.u32 	%r59, [%rd18];
	add.s32 	%r60, %r91, 1;
	rem.u32 	%r61, %r60, %r2;
	mul.wide.u32 	%rd19, %r61, 8;
	add.s64 	%rd20, %rd2, %rd19;
	ld.global.u32 	%r62, [%rd20];
	sub.s32 	%r63, %r59, %r62;
	mul.lo.s32 	%r64, %r63, %r63;
	ld.global.u32 	%r65, [%rd18+4];
	ld.global.u32 	%r66, [%rd20+4];
	sub.s32 	%r67, %r65, %r66;
	mad.lo.s32 	%r68, %r67, %r67, %r64;
	cvt.rn.f32.u32 	%f22, %r68;
	add.f32 	%f23, %f33, %f22;
	ld.global.u32 	%r69, [%rd18+8];
	add.s32 	%r91, %r91, 2;
	rem.u32 	%r70, %r91, %r2;
	mul.wide.u32 	%rd21, %r70, 8;
	add.s64 	%rd22, %rd2, %rd21;
	ld.global.u32 	%r71, [%rd22];
	sub.s32 	%r72, %r69, %r71;
	mul.lo.s32 	%r73, %r72, %r72;
	ld.global.u32 	%r74, [%rd18+12];
	ld.global.u32 	%r75, [%rd22+4];
	sub.s32 	%r76, %r74, %r75;
	mad.lo.s32 	%r77, %r76, %r76, %r73;
	cvt.rn.f32.u32 	%f24, %r77;
	add.f32 	%f33, %f23, %f24;
$L__BB0_8:
	and.b32  	%r78, %r3, 1;
	setp.eq.b32 	%p7, %r78, 1;
	not.pred 	%p8, %p7;
	@%p8 bra 	$L__BB0_10;
	mul.wide.u32 	%rd23, %r91, 8;
	add.s64 	%rd24, %rd2, %rd23;
	ld.global.u32 	%r79, [%rd24];
	add.s32 	%r80, %r91, 1;
	rem.u32 	%r81, %r80, %r2;
	mul.wide.u32 	%rd25, %r81, 8;
	add.s64 	%rd26, %rd2, %rd25;
	ld.global.u32 	%r82, [%rd26];
	sub.s32 	%r83, %r79, %r82;
	mul.lo.s32 	%r84, %r83, %r83;
	ld.global.u32 	%r85, [%rd24+4];
	ld.global.u32 	%r86, [%rd26+4];
	sub.s32 	%r87, %r85, %r86;
	mad.lo.s32 	%r88, %r87, %r87, %r84;
	cvt.rn.f32.u32 	%f25, %r88;
	add.f32 	%f33, %f33, %f25;
$L__BB0_10:
	mov.f32 	%f26, 0f4AED5A1C;
	div.rn.f32 	%f27, %f26, %f33;
	st.global.f32 	[%rd1+16], %f27;
$L__BB0_11:
	ret;

}
	// .globl	_Z14fit_sum_kernelP5WorldiPf
.visible .entry _Z14fit_sum_kernelP5WorldiPf(
	.param .u64 .ptr .align 1 _Z14fit_sum_kernelP5WorldiPf_param_0,
	.param .u32 _Z14fit_sum_kernelP5WorldiPf_param_1,
	.param .u64 .ptr .align 1 _Z14fit_sum_kernelP5WorldiPf_param_2
)
{
	.reg .pred 	%p<12>;
	.reg .b32 	%r<32>;
	.reg .b32 	%f<83>;
	.reg .b64 	%rd<21>;

	ld.param.u64 	%rd9, [_Z14fit_sum_kernelP5WorldiPf_param_0];
	ld.param.u32 	%r18, [_Z14fit_sum_kernelP5WorldiPf_param_1];
	ld.param.u64 	%rd8, [_Z14fit_sum_kernelP5WorldiPf_param_2];
	cvta.to.global.u64 	%rd1, %rd9;
	mov.u32 	%r19, %ctaid.y;
	mov.u32 	%r20, %nctaid.x;
	mov.u32 	%r21, %ctaid.x;
	mad.lo.s32 	%r22, %r19, %r20, %r21;
	mov.u32 	%r23, %ntid.x;
	mov.u32 	%r24, %tid.x;
	mad.lo.s32 	%r1, %r22, %r23, %r24;
	setp.ge.s32 	%p1, %r1, %r18;
	@%p1 bra 	$L__BB1_16;
	setp.lt.s32 	%p2, %r1, 0;
	mov.f32 	%f82, 0f00000000;
	@%p2 bra 	$L__BB1_14;
	add.s32 	%r2, %r1, 1;
	and.b32  	%r3, %r2, 15;
	setp.lt.u32 	%p3, %r1, 15;
	mov.f32 	%f82, 0f00000000;
	mov.b32 	%r29, 0;
	@%p3 bra 	$L__BB1_5;
	and.b32  	%r29, %r2, 2147483632;
	neg.s32 	%r27, %r29;
	add.s64 	%rd19, %rd1, 208;
	mov.f32 	%f82, 0f00000000;
$L__BB1_4:
	.pragma "nounroll";
	ld.global.f32 	%f18, [%rd19+-192];
	add.f32 	%f19, %f82, %f18;
	ld.global.f32 	%f20, [%rd19+-168];
	add.f32 	%f21, %f19, %f20;
	ld.global.f32 	%f22, [%rd19+-144];
	add.f32 	%f23, %f21, %f22;
	ld.global.f32 	%f24, [%rd19+-120];
	add.f32 	%f25, %f23, %f24;
	ld.global.f32 	%f26, [%rd19+-96];
	add.f32 	%f27, %f25, %f26;
	ld.global.f32 	%f28, [%rd19+-72];
	add.f32 	%f29, %f27, %f28;
	ld.global.f32 	%f30, [%rd19+-48];
	add.f32 	%f31, %f29, %f30;
	ld.global.f32 	%f32, [%rd19+-24];
	add.f32 	%f33, %f31, %f32;
	ld.global.f32 	%f34, [%rd19];
	add.f32 	%f35, %f33, %f34;
	ld.global.f32 	%f36, [%rd19+24];
	add.f32 	%f37, %f35, %f36;
	ld.global.f32 	%f38, [%rd19+48];
	add.f32 	%f39, %f37, %f38;
	ld.global.f32 	%f40, [%rd19+72];
	add.f32 	%f41, %f39, %f40;
	ld.global.f32 	%f42, [%rd19+96];
	add.f32 	%f43, %f41, %f42;
	ld.global.f32 	%f44, [%rd19+120];
	add.f32 	%f45, %f43, %f44;
	ld.global.f32 	%f46, [%rd19+144];
	add.f32 	%f47, %f45, %f46;
	ld.global.f32 	%f48, [%rd19+168];
	add.f32 	%f82, %f47, %f48;
	add.s32 	%r27, %r27, 16;
	add.s64 	%rd19, %rd19, 384;
	setp.ne.s32 	%p4, %r27, 0;
	@%p4 bra 	$L__BB1_4;
$L__BB1_5:
	setp.eq.s32 	%p5, %r3, 0;
	@%p5 bra 	$L__BB1_14;
	and.b32  	%r9, %r2, 7;
	setp.lt.u32 	%p6, %r3, 8;
	@%p6 bra 	$L__BB1_8;
	mul.wide.u32 	%rd10, %r29, 24;
	add.s64 	%rd11, %rd1, %rd10;
	ld.global.f32 	%f50, [%rd11+16];
	add.f32 	%f51, %f82, %f50;
	ld.global.f32 	%f52, [%rd11+40];
	add.f32 	%f53, %f51, %f52;
	ld.global.f32 	%f54, [%rd11+64];
	add.f32 	%f55, %f53, %f54;
	ld.global.f32 	%f56, [%rd11+88];
	add.f32 	%f57, %f55, %f56;
	ld.global.f32 	%f58, [%rd11+112];
	add.f32 	%f59, %f57, %f58;
	ld.global.f32 	%f60, [%rd11+136];
	add.f32 	%f61, %f59, %f60;
	ld.global.f32 	%f62, [%rd11+160];
	add.f32 	%f63, %f61, %f62;
	ld.global.f32 	%f64, [%rd11+184];
	add.f32 	%f82, %f63, %f64;
	add.s32 	%r29, %r29, 8;
$L__BB1_8:
	setp.eq.s32 	%p7, %r9, 0;
	@%p7 bra 	$L__BB1_14;
	and.b32  	%r12, %r2, 3;
	setp.lt.u32 	%p8, %r9, 4;
	@%p8 bra 	$L__BB1_11;
	mul.wide.u32 	%rd12, %r29, 24;
	add.s64 	%rd13, %rd1, %rd12;
	ld.global.f32 	%f66, [%rd13+16];
	add.f32 	%f67, %f82, %f66;
	ld.global.f32 	%f68, [%rd13+40];
	add.f32 	%f69, %f67, %f68;
	ld.global.f32 	%f70, [%rd13+64];
	add.f32 	%f71, %f69, %f70;
	ld.global.f32 	%f72, [%rd13+88];
	add.f32 	%f82, %f71, %f72;
	add.s32 	%r29, %r29, 4;
$L__BB1_11:
	setp.eq.s32 	%p9, %r12, 0;
	@%p9 bra 	$L__BB1_14;
	mul.wide.u32 	%rd14, %r29, 24;
	add.s64 	%rd15, %rd14, %rd1;
	add.s64 	%rd20, %rd15, 16;
	neg.s32 	%r31, %r12;
$L__BB1_13:
	.pragma "nounroll";
	ld.global.f32 	%f73, [%rd20];
	add.f32 	%f82, %f82, %f73;
	add.s64 	%rd20, %rd20, 24;
	add.s32 	%r31, %r31, 1;
	setp.ne.s32 	%p10, %r31, 0;
	@%p10 bra 	$L__BB1_13;
$L__BB1_14:
	mul.wide.s32 	%rd16, %r1, 24;
	add.s64 	%rd17, %rd1, %rd16;
	st.global.f32 	[%rd17+20], %f82;
	add.s32 	%r26, %r18, -1;
	setp.ne.s32 	%p11, %r1, %r26;
	@%p11 bra 	$L__BB1_16;
	cvta.to.global.u64 	%rd18, %rd8;
	st.global.f32 	[%rd18], %f82;
$L__BB1_16:
	ret;

}
	// .globl	_Z15fit_prob_kernelP5WorldiPf
.visible .entry _Z15fit_prob_kernelP5WorldiPf(
	.param .u64 .ptr .align 1 _Z15fit_prob_kernelP5WorldiPf_param_0,
	.param .u32 _Z15fit_prob_kernelP5WorldiPf_param_1,
	.param .u64 .ptr .align 1 _Z15fit_prob_kernelP5WorldiPf_param_2
)
{
	.reg .pred 	%p<2>;
	.reg .b32 	%r<9>;
	.reg .b32 	%f<4>;
	.reg .b64 	%rd<7>;

	ld.param.u64 	%rd1, [_Z15fit_prob_kernelP5WorldiPf_param_0];
	ld.param.u32 	%r2, [_Z15fit_prob_kernelP5WorldiPf_param_1];
	ld.param.u64 	%rd2, [_Z15fit_prob_kernelP5WorldiPf_param_2];
	mov.u32 	%r3, %ctaid.y;
	mov.u32 	%r4, %nctaid.x;
	mov.u32 	%r5, %ctaid.x;
	mad.lo.s32 	%r6, %r3, %r4, %r5;
	mov.u32 	%r7, %ntid.x;
	mov.u32 	%r8, %tid.x;
	mad.lo.s32 	%r1, %r6, %r7, %r8;
	setp.ge.s32 	%p1, %r1, %r2;
	@%p1 bra 	$L__BB2_2;
	cvta.to.global.u64 	%rd3, %rd1;
	cvta.to.global.u64 	%rd4, %rd2;
	mul.wide.s32 	%rd5, %r1, 24;
	add.s64 	%rd6, %rd3, %rd5;
	ld.global.f32 	%f1, [%rd6+20];
	ld.global.f32 	%f2, [%rd4];
	div.rn.f32 	%f3, %f1, %f2;
	st.global.f32 	[%rd6+20], %f3;
$L__BB2_2:
	ret;

}
	// .globl	_Z14max_fit_kernelP5WorldiS0_
.visible .entry _Z14max_fit_kernelP5WorldiS0_(
	.param .u64 .ptr .align 1 _Z14max_fit_kernelP5WorldiS0__param_0,
	.param .u32 _Z14max_fit_kernelP5WorldiS0__param_1,
	.param .u64 .ptr .align 1 _Z14max_fit_kernelP5WorldiS0__param_2
)
{
	.reg .pred 	%p<42>;
	.reg .b32 	%r<113>;
	.reg .b32 	%f<85>;
	.reg .b64 	%rd<25>;

	ld.param.u64 	%rd11, [_Z14max_fit_kernelP5WorldiS0__param_0];
	ld.param.u32 	%r33, [_Z14max_fit_kernelP5WorldiS0__param_1];
	ld.param.u64 	%rd12, [_Z14max_fit_kernelP5WorldiS0__param_2];
	cvta.to.global.u64 	%rd1, %rd12;
	cvta.to.global.u64 	%rd2, %rd11;
	mov.u32 	%r34, %ctaid.y;
	mov.u32 	%r35, %nctaid.x;
	mov.u32 	%r36, %ctaid.x;
	mad.lo.s32 	%r37, %r34, %r35, %r36;
	mov.u32 	%r38, %ntid.x;
	mov.u32 	%r39, %tid.x;
	mad.lo.s32 	%r1, %r37, %r38, %r39;
	setp.ge.s32 	%p1, %r1, %r33;
	@%p1 bra 	$L__BB3_20;
	setp.eq.s32 	%p2, %r1, 1;
	@%p2 bra 	$L__BB3_19;
	setp.ne.s32 	%p3, %r1, 0;
	@%p3 bra 	$L__BB3_20;
	setp.lt.s32 	%p4, %r33, 2;
	mov.b64 	%rd24, 0;
	mov.f32 	%f83, 0f00000000;
	@%p4 bra 	$L__BB3_18;
	add.s32 	%r2, %r33, -1;
	add.s32 	%r44, %r33, -2;
	and.b32  	%r3, %r2, 15;
	setp.lt.u32 	%p5, %r44, 15;
	mov.f32 	%f83, 0f00000000;
	mov.b32 	%r112, 0;
	mov.b32 	%r104, 1;
	@%p5 bra 	$L__BB3_8;
	and.b32  	%r4, %r2, -16;
	add.s64 	%rd22, %rd2, 208;
	mov.f32 	%f83, 0f00000000;
	mov.b32 	%r98, 0;
	mov.u32 	%r112, %r98;
$L__BB3_6:
	.pragma "nounroll";
	add.s32 	%r46, %r98, 1;
	ld.global.f32 	%f19, [%rd22+-168];
	setp.gt.f32 	%p6, %f19, %f83;
	selp.f32 	%f20, %f19, %f83, %p6;
	selp.b32 	%r47, %r46, %r112, %p6;
	ld.global.f32 	%f21, [%rd22+-144];
	setp.gt.f32 	%p7, %f21, %f20;
	selp.f32 	%f22, %f21, %f20, %p7;
	add.s32 	%r48, %r98, 2;
	selp.b32 	%r49, %r48, %r47, %p7;
	ld.global.f32 	%f23, [%rd22+-120];
	setp.gt.f32 	%p8, %f23, %f22;
	selp.f32 	%f24, %f23, %f22, %p8;
	add.s32 	%r50, %r98, 3;
	selp.b32 	%r51, %r50, %r49, %p8;
	ld.global.f32 	%f25, [%rd22+-96];
	setp.gt.f32 	%p9, %f25, %f24;
	selp.f32 	%f26, %f25, %f24, %p9;
	add.s32 	%r52, %r98, 4;
	selp.b32 	%r53, %r52, %r51, %p9;
	ld.global.f32 	%f27, [%rd22+-72];
	setp.gt.f32 	%p10, %f27, %f26;
	selp.f32 	%f28, %f27, %f26, %p10;
	add.s32 	%r54, %r98, 5;
	selp.b32 	%r55, %r54, %r53, %p10;
	ld.global.f32 	%f29, [%rd22+-48];
	setp.gt.f32 	%p11, %f29, %f28;
	selp.f32 	%f30, %f29, %f28, %p11;
	add.s32 	%r56, %r98, 6;
	selp.b32 	%r57, %r56, %r55, %p11;
	ld.global.f32 	%f31, [%rd22+-24];
	setp.gt.f32 	%p12, %f31, %f30;
	selp.f32 	%f32, %f31, %f30, %p12;
	add.s32 	%r58, %r98, 7;
	selp.b32 	%r59, %r58, %r57, %p12;
	ld.global.f32 	%f33, [%rd22];
	setp.gt.f32 	%p13, %f33, %f32;
	selp.f32 	%f34, %f33, %f32, %p13;
	add.s32 	%r60, %r98, 8;
	selp.b32 	%r61, %r60, %r59, %p13;
	ld.global.f32 	%f35, [%rd22+24];
	setp.gt.f32 	%p14, %f35, %f34;
	selp.f32 	%f36, %f35, %f34, %p14;
	add.s32 	%r62, %r98, 9;
	selp.b32 	%r63, %r62, %r61, %p14;
	ld.global.f32 	%f37, [%rd22+48];
	setp.gt.f32 	%p15, %f37, %f36;
	selp.f32 	%f38, %f37, %f36, %p15;
	add.s32 	%r64, %r98, 10;
	selp.b32 	%r65, %r64, %r63, %p15;
	ld.global.f32 	%f39, [%rd22+72];
	setp.gt.f32 	%p16, %f39, %f38;
	selp.f32 	%f40, %f39, %f38, %p16;
	add.s32 	%r66, %r98, 11;
	selp.b32 	%r67, %r66, %r65, %p16;
	ld.global.f32 	%f41, [%rd22+96];
	setp.gt.f32 	%p17, %f41, %f40;
	selp.f32 	%f42, %f41, %f40, %p17;
	add.s32 	%r68, %r98, 12;
	selp.b32 	%r69, %r68, %r67, %p17;
	ld.global.f32 	%f43, [%rd22+120];
	setp.gt.f32 	%p18, %f43, %f42;
	selp.f32 	%f44, %f43, %f42, %p18;
	add.s32 	%r70, %r98, 13;
	selp.b32 	%r71, %r70, %r69, %p18;
	ld.global.f32 	%f45, [%rd22+144];
	setp.gt.f32 	%p19, %f45, %f44;
	selp.f32 	%f46, %f45, %f44, %p19;
	add.s32 	%r72, %r98, 14;
	selp.b32 	%r73, %r72, %r71, %p19;
	ld.global.f32 	%f47, [%rd22+168];
	setp.gt.f32 	%p20, %f47, %f46;
	selp.f32 	%f48, %f47, %f46, %p20;
	add.s32 	%r74, %r98, 15;
	selp.b32 	%r75, %r74, %r73, %p20;
	ld.global.f32 	%f49, [%rd22+192];
	setp.gt.f32 	%p21, %f49, %f48;
	selp.f32 	%f83, %f49, %f48, %p21;
	add.s32 	%r98, %r98, 16;
	selp.b32 	%r112, %r98, %r75, %p21;
	add.s64 	%rd22, %rd22, 384;
	setp.ne.s32 	%p22, %r98, %r4;
	@%p22 bra 	$L__BB3_6;
	add.s32 	%r104, %r98, 1;
$L__BB3_8:
	setp.eq.s32 	%p23, %r3, 0;
	@%p23 bra 	$L__BB3_17;
	and.b32  	%r13, %r2, 7;
	setp.lt.u32 	%p24, %r3, 8;
	@%p24 bra 	$L__BB3_11;
	mul.wide.u32 	%rd14, %r104, 24;
	add.s64 	%rd15, %rd2, %rd14;
	ld.global.f32 	%f51, [%rd15+16];
	setp.gt.f32 	%p25, %f51, %f83;
	selp.f32 	%f52, %f51, %f83, %p25;
	selp.b32 	%r77, %r104, %r112, %p25;
	add.s32 	%r78, %r104, 1;
	ld.global.f32 	%f53, [%rd15+40];
	setp.gt.f32 	%p26, %f53, %f52;
	selp.f32 	%f54, %f53, %f52, %p26;
	selp.b32 	%r79, %r78, %r77, %p26;
	add.s32 	%r80, %r104, 2;
	ld.global.f32 	%f55, [%rd15+64];
	setp.gt.f32 	%p27, %f55, %f54;
	selp.f32 	%f56, %f55, %f54, %p27;
	selp.b32 	%r81, %r80, %r79, %p27;
	add.s32 	%r82, %r104, 3;
	ld.global.f32 	%f57, [%rd15+88];
	setp.gt.f32 	%p28, %f57, %f56;
	selp.f32 	%f58, %f57, %f56, %p28;
	selp.b32 	%r83, %r82, %r81, %p28;
	add.s32 	%r84, %r104, 4;
	ld.global.f32 	%f59, [%rd15+112];
	setp.gt.f32 	%p29, %f59, %f58;
	selp.f32 	%f60, %f59, %f58, %p29;
	selp.b32 	%r85, %r84, %r83, %p29;
	add.s32 	%r86, %r104, 5;
	ld.global.f32 	%f61, [%rd15+136];
	setp.gt.f32 	%p30, %f61, %f60;
	selp.f32 	%f62, %f61, %f60, %p30;
	selp.b32 	%r87, %r86, %r85, %p30;
	add.s32 	%r88, %r104, 6;
	ld.global.f32 	%f63, [%rd15+160];
	setp.gt.f32 	%p31, %f63, %f62;
	selp.f32 	%f64, %f63, %f62, %p31;
	selp.b32 	%r89, %r88, %r87, %p31;
	add.s32 	%r90, %r104, 7;
	ld.global.f32 	%f65, [%rd15+184];
	setp.gt.f32 	%p32, %f65, %f64;
	selp.f32 	%f83, %f65, %f64, %p32;
	selp.b32 	%r112, %r90, %r89, %p32;
	add.s32 	%r104, %r104, 8;
$L__BB3_11:
	setp.eq.s32 	%p33, %r13, 0;
	@%p33 bra 	$L__BB3_17;
	and.b32  	%r19, %r2, 3;
	setp.lt.u32 	%p34, %r13, 4;
	@%p34 bra 	$L__BB3_14;
	mul.wide.u32 	%rd16, %r104, 24;
	add.s64 	%rd17, %rd2, %rd16;
	ld.global.f32 	%f67, [%rd17+16];
	setp.gt.f32 	%p35, %f67, %f83;
	selp.f32 	%f68, %f67, %f83, %p35;
	selp.b32 	%r92, %r104, %r112, %p35;
	add.s32 	%r93, %r104, 1;
	ld.global.f32 	%f69, [%rd17+40];
	setp.gt.f32 	%p36, %f69, %f68;
	selp.f32 	%f70, %f69, %f68, %p36;
	selp.b32 	%r94, %r93, %r92, %p36;
	add.s32 	%r95, %r104, 2;
	ld.global.f32 	%f71, [%rd17+64];
	setp.gt.f32 	%p37, %f71, %f70;
	selp.f32 	%f72, %f71, %f70, %p37;
	selp.b32 	%r96, %r95, %r94, %p37;
	add.s32 	%r97, %r104, 3;
	ld.global.f32 	%f73, [%rd17+88];
	setp.gt.f32 	%p38, %f73, %f72;
	selp.f32 	%f83, %f73, %f72, %p38;
	selp.b32 	%r112, %r97, %r96, %p38;
	add.s32 	%r104, %r104, 4;
$L__BB3_14:
	setp.eq.s32 	%p39, %r19, 0;
	@%p39 bra 	$L__BB3_17;
	mul.wide.u32 	%rd18, %r104, 24;
	add.s64 	%rd19, %rd18, %rd2;
	add.s64 	%rd23, %rd19, 16;
	neg.s32 	%r109, %r19;
$L__BB3_16:
	.pragma "nounroll";
	ld.global.f32 	%f74, [%rd23];
	setp.gt.f32 	%p40, %f74, %f83;
	selp.f32 	%f83, %f74, %f83, %p40;
	selp.b32 	%r112, %r104, %r112, %p40;
	add.s32 	%r104, %r104, 1;
	add.s64 	%rd23, %rd23, 24;
	add.s32 	%r109, %r109, 1;
	setp.ne.s32 	%p41, %r109, 0;
	@%p41 bra 	$L__BB3_16;
$L__BB3_17:
	cvt.u64.u32 	%rd24, %r112;
$L__BB3_18:
	mad.lo.s64 	%rd20, %rd24, 24, %rd2;
	ld.global.u64 	%rd21, [%rd20+8];
	st.global.u64 	[%rd1+8], %rd21;
	st.global.f32 	[%rd1+16], %f83;
	bra.uni 	$L__BB3_20;
$L__BB3_19:
	ld.global.u32 	%r40, [%rd2];
	st.global.u32 	[%rd1], %r40;
$L__BB3_20:
	ret;

}
	// .globl	_Z16selection_kernelP5WorldiPfPi
.visible .entry _Z16selection_kernelP5WorldiPfPi(
	.param .u64 .ptr .align 1 _Z16selection_kernelP5WorldiPfPi_param_0,
	.param .u32 _Z16selection_kernelP5WorldiPfPi_param_1,
	.param .u64 .ptr .align 1 _Z16selection_kernelP5WorldiPfPi_param_2,
	.param .u64 .ptr .align 1 _Z16selection_kernelP5WorldiPfPi_param_3
)
{
	.reg .pred 	%p<6>;
	.reg .b32 	%r<14>;
	.reg .b32 	%f<3>;
	.reg .b64 	%rd<13>;

	ld.param.u64 	%rd2, [_Z16selection_kernelP5WorldiPfPi_param_0];
	ld.param.u32 	%r4, [_Z16selection_kernelP5WorldiPfPi_param_1];
	ld.param.u64 	%rd3, [_Z16selection_kernelP5WorldiPfPi_param_2];
	ld.param.u64 	%rd4, [_Z16selection_kernelP5WorldiPfPi_param_3];
	mov.u32 	%r5, %ctaid.y;
	mov.u32 	%r6, %nctaid.x;
	mov.u32 	%r7, %ctaid.x;
	mad.lo.s32 	%r8, %r5, %r6, %r7;
	mov.u32 	%r9, %ntid.x;
	mov.u32 	%r10, %tid.x;
	mad.lo.s32 	%r1, %r8, %r9, %r10;
	shl.b32 	%r11, %r4, 1;
	setp.ge.s32 	%p1, %r1, %r11;
	setp.lt.s32 	%p2, %r4, 1;
	or.pred  	%p3, %p1, %p2;
	@%p3 bra 	$L__BB4_5;
	cvta.to.global.u64 	%rd5, %rd3;
	mul.wide.s32 	%rd6, %r1, 4;
	add.s64 	%rd7, %rd5, %rd6;
	ld.global.f32 	%f1, [%rd7];
	cvta.to.global.u64 	%rd1, %rd2;
	mov.b32 	%r13, 0;
$L__BB4_2:
	mul.wide.u32 	%rd8, %r13, 24;
	add.s64 	%rd9, %rd1, %rd8;
	ld.global.f32 	%f2, [%rd9+20];
	setp.gtu.f32 	%p4, %f1, %f2;
	@%p4 bra 	$L__BB4_4;
	cvta.to.global.u64 	%rd10, %rd4;
	add.s64 	%rd12, %rd10, %rd6;
	st.global.u32 	[%rd12], %r13;
	bra.uni 	$L__BB4_5;
$L__BB4_4:
	add.s32 	%r13, %r13, 1;
	setp.ne.s32 	%p5, %r13, %r4;
	@%p5 bra 	$L__BB4_2;
$L__BB4_5:
	ret;

}
	// .globl	_Z12child_kernelP5WorldS0_iPifPfS1_fS2_S1_
.visible .entry _Z12child_kernelP5WorldS0_iPifPfS1_fS2_S1_(
	.param .u64 .ptr .align 1 _Z12child_kernelP5WorldS0_iPifPfS1_fS2_S1__param_0,
	.param .u64 .ptr .align 1 _Z12child_kernelP5WorldS0_iPifPfS1_fS2_S1__param_1,
	.param .u32 _Z12child_kernelP5WorldS0_iPifPfS1_fS2_S1__param_2,
	.param .u64 .ptr .align 1 _Z12child_kernelP5WorldS0_iPifPfS1_fS2_S1__param_3,
	.param .f32 _Z12child_kernelP5WorldS0_iPifPfS1_fS2_S1__param_4,
	.param .u64 .ptr .align 1 _Z12child_kernelP5WorldS0_iPifPfS1_fS2_S1__param_5,
	.param .u64 .ptr .align 1 _Z12child_kernelP5WorldS0_iPifPfS1_fS2_S1__param_6,
	.param .f32 _Z12child_kernelP5WorldS0_iPifPfS1_fS2_S1__param_7,
	.param .u64 .ptr .align 1 _Z12child_kernelP5WorldS0_iPifPfS1_fS2_S1__param_8,
	.param .u64 .ptr .align 1 _Z12child_kernelP5WorldS0_iPifPfS1_fS2_S1__param_9
)
{
	.reg .pred 	%p<17>;
	.reg .b16 	%rs<3>;
	.reg .b32 	%r<55>;
	.reg .b32 	%f<8>;
	.reg .b64 	%rd<120>;

	ld.param.u64 	%rd30, [_Z12child_kernelP5WorldS0_iPifPfS1_fS2_S1__param_0];
	ld.param.u64 	%rd31, [_Z12child_kernelP5WorldS0_iPifPfS1_fS2_S1__param_1];
	ld.param.u32 	%r19, [_Z12child_kernelP5WorldS0_iPifPfS1_fS2_S1__param_2];
	ld.param.u64 	%rd32, [_Z12child_kernelP5WorldS0_iPifPfS1_fS2_S1__param_3];
	ld.param.f32 	%f1, [_Z12child_kernelP5WorldS0_iPifPfS1_fS2_S1__param_4];
	ld.param.u64 	%rd28, [_Z12child_kernelP5WorldS0_iPifPfS1_fS2_S1__param_5];
	ld.param.u64 	%rd29, [_Z12child_kernelP5WorldS0_iPifPfS1_fS2_S1__param_6];
	ld.param.u64 	%rd33, [_Z12child_kernelP5WorldS0_iPifPfS1_fS2_S1__param_8];
	ld.param.u64 	%rd34, [_Z12child_kernelP5WorldS0_iPifPfS1_fS2_S1__param_9];
	cvta.to.global.u64 	%rd1, %rd34;
	cvta.to.global.u64 	%rd2, %rd33;
	cvta.to.global.u64 	%rd3, %rd30;
	cvta.to.global.u64 	%rd4, %rd32;
	cvta.to.global.u64 	%rd5, %rd31;
	mov.u32 	%r20, %ctaid.y;
	mov.u32 	%r21, %nctaid.x;
	mov.u32 	%r22, %ctaid.x;
	mad.lo.s32 	%r23, %r20, %r21, %r22;
	mov.u32 	%r24, %ntid.x;
	mov.u32 	%r25, %tid.x;
	mad.lo.s32 	%r1, %r23, %r24, %r25;
	setp.ge.s32 	%p1, %r1, %r19;
	@%p1 bra 	$L__BB5_23;
	cvta.to.global.u64 	%rd35, %rd28;
	mul.wide.s32 	%rd36, %r1, 4;
	add.s64 	%rd37, %rd35, %rd36;
	ld.global.f32 	%f3, [%rd37];
	setp.gtu.f32 	%p2, %f3, %f1;
	@%p2 bra 	$L__BB5_18;
	mul.wide.s32 	%rd38, %r1, 24;
	add.s64 	%rd39, %rd5, %rd38;
	add.s64 	%rd6, %rd39, 8;
	shl.b32 	%r2, %r1, 1;
	mul.wide.s32 	%rd40, %r2, 4;
	add.s64 	%rd7, %rd4, %rd40;
	cvta.to.global.u64 	%rd41, %rd29;
	add.s64 	%rd8, %rd41, %rd36;
	ld.global.u32 	%r50, [%rd8];
	add.s32 	%r26, %r50, 1;
	setp.eq.s32 	%p3, %r26, 0;
	cvt.s64.s32 	%rd9, %r26;
	@%p3 bra 	$L__BB5_6;
	ld.global.u64 	%rd44, [%rd6];
	ld.global.u32 	%r27, [%rd7];
	mul.wide.s32 	%rd45, %r27, 24;
	add.s64 	%rd46, %rd3, %rd45;
	ld.global.u64 	%rd47, [%rd46+8];
	shl.b64 	%rd10, %rd9, 3;
	cvta.to.global.u64 	%rd11, %rd47;
	cvta.to.global.u64 	%rd12, %rd44;
	mov.b64 	%rd117, 0;
$L__BB5_4:
	add.s64 	%rd48, %rd11, %rd117;
	ld.global.u8 	%rs1, [%rd48];
	add.s64 	%rd49, %rd12, %rd117;
	st.global.u8 	[%rd49], %rs1;
	add.s64 	%rd117, %rd117, 1;
	setp.lt.u64 	%p4, %rd117, %rd10;
	@%p4 bra 	$L__BB5_4;
	ld.global.u32 	%r50, [%rd8];
$L__BB5_6:
	add.s64 	%rd15, %rd3, %rd38;
	ld.global.u32 	%r28, [%rd15];
	not.b32 	%r29, %r50;
	add.s32 	%r6, %r28, %r29;
	setp.lt.s32 	%p5, %r28, 1;
	@%p5 bra 	$L__BB5_16;
	mov.b32 	%r51, 0;
	mov.u32 	%r54, %r51;
	bra.uni 	$L__BB5_9;
$L__BB5_8:
	add.s32 	%r51, %r51, 1;
	ld.global.u32 	%r34, [%rd15];
	setp.ge.s32 	%p12, %r51, %r34;
	@%p12 bra 	$L__BB5_16;
$L__BB5_9:
	ld.global.u32 	%r10, [%rd8];
	setp.gt.s32 	%p6, %r10, -1;
	ld.global.u64 	%rd16, [%rd6];
	ld.global.u32 	%r11, [%rd7+4];
	@%p6 bra 	$L__BB5_12;
	mul.wide.s32 	%rd59, %r11, 24;
	add.s64 	%rd60, %rd3, %rd59;
	ld.global.u64 	%rd118, [%rd60+8];
$L__BB5_11:
	add.s32 	%r16, %r54, 1;
	cvta.to.global.u64 	%rd61, %rd16;
	cvt.s64.s32 	%rd62, %r54;
	cvt.s64.s32 	%rd63, %r10;
	add.s64 	%rd64, %rd63, %rd62;
	shl.b64 	%rd65, %rd64, 3;
	add.s64 	%rd66, %rd61, %rd65;
	cvta.to.global.u64 	%rd67, %rd118;
	mul.wide.u32 	%rd68, %r51, 8;
	add.s64 	%rd69, %rd67, %rd68;
	ld.global.u8 	%rd70, [%rd69+1];
	ld.global.u8 	%rd71, [%rd69];
	ld.global.u8 	%rd72, [%rd69+3];
	ld.global.u8 	%rd73, [%rd69+2];
	ld.global.u8 	%rd74, [%rd69+5];
	ld.global.u8 	%rd75, [%rd69+4];
	ld.global.u8 	%rd76, [%rd69+7];
	ld.global.u8 	%rd77, [%rd69+6];
	st.global.u8 	[%rd66+14], %rd77;
	st.global.u8 	[%rd66+15], %rd76;
	st.global.u8 	[%rd66+12], %rd75;
	st.global.u8 	[%rd66+13], %rd74;
	st.global.u8 	[%rd66+10], %rd73;
	st.global.u8 	[%rd66+11], %rd72;
	st.global.u8 	[%rd66+8], %rd71;
	st.global.u8 	[%rd66+9], %rd70;
	mov.u32 	%r54, %r16;
	bra.uni 	$L__BB5_15;
$L__BB5_12:
	mul.wide.s32 	%rd51, %r11, 24;
	add.s64 	%rd52, %rd3, %rd51;
	ld.global.u64 	%rd118, [%rd52+8];
	cvta.to.global.u64 	%rd53, %rd118;
	mul.wide.u32 	%rd54, %r51, 8;
	add.s64 	%rd55, %rd53, %rd54;
	ld.global.u32 	%r12, [%rd55];
	ld.global.u32 	%r13, [%rd55+4];
	mov.b32 	%r53, 0;
	bra.uni 	$L__BB5_14;
$L__BB5_13:
	add.s32 	%r14, %r53, 1;
	setp.ge.s32 	%p10, %r53, %r10;
	mov.u32 	%r53, %r14;
	@%p10 bra 	$L__BB5_11;
$L__BB5_14:
	cvta.to.global.u64 	%rd56, %rd16;
	mul.wide.u32 	%rd57, %r53, 8;
	add.s64 	%rd58, %rd56, %rd57;
	ld.global.u32 	%r32, [%rd58];
	setp.eq.s32 	%p7, %r32, %r12;
	ld.global.u32 	%r33, [%rd58+4];
	setp.eq.s32 	%p8, %r33, %r13;
	and.pred  	%p9, %p7, %p8;
	@%p9 bra 	$L__BB5_15;
	bra.uni 	$L__BB5_13;
$L__BB5_15:
	setp.ne.s32 	%p11, %r54, %r6;
	@%p11 bra 	$L__BB5_8;
$L__BB5_16:
	ld.param.f32 	%f6, [_Z12child_kernelP5WorldS0_iPifPfS1_fS2_S1__param_7];
	mul.wide.s32 	%rd78, %r1, 4;
	add.s64 	%rd79, %rd2, %rd78;
	ld.global.f32 	%f4, [%rd79];
	setp.gtu.f32 	%p13, %f4, %f6;
	@%p13 bra 	$L__BB5_23;
	ld.global.u64 	%rd80, [%rd6];
	cvta.to.global.u64 	%rd81, %rd80;
	mul.wide.s32 	%rd82, %r2, 4;
	add.s64 	%rd83, %rd1, %rd82;
	ld.global.u32 	%r35, [%rd83];
	mul.wide.s32 	%rd84, %r35, 8;
	add.s64 	%rd85, %rd81, %rd84;
	ld.global.u32 	%r36, [%rd85];
	ld.global.u32 	%r37, [%rd85+4];
	ld.global.u32 	%r38, [%rd83+4];
	mul.wide.s32 	%rd86, %r38, 8;
	add.s64 	%rd87, %rd81, %rd86;
	ld.global.u32 	%r39, [%rd87];
	ld.global.u32 	%r40, [%rd87+4];
	st.global.u32 	[%rd85], %r39;
	st.global.u32 	[%rd85+4], %r40;
	ld.global.u64 	%rd88, [%rd6];
	cvta.to.global.u64 	%rd89, %rd88;
	ld.global.u32 	%r41, [%rd83+4];
	mul.wide.s32 	%rd90, %r41, 8;
	add.s64 	%rd91, %rd89, %rd90;
	st.global.u32 	[%rd91], %r36;
	st.global.u32 	[%rd91+4], %r37;
	bra.uni 	$L__BB5_23;
$L__BB5_18:
	mul.wide.s32 	%rd92, %r1, 24;
	add.s64 	%rd93, %rd5, %rd92;
	add.s64 	%rd20, %rd93, 8;
	shl.b32 	%r18, %r1, 1;
	mul.wide.s32 	%rd94, %r18, 4;
	add.s64 	%rd95, %rd4, %rd94;
	ld.global.u32 	%r42, [%rd95];
	mul.wide.s32 	%rd96, %r42, 24;
	add.s64 	%rd97, %rd3, %rd96;
	ld.global.u64 	%rd21, [%rd97+8];
	add.s64 	%rd98, %rd3, %rd92;
	ld.global.s32 	%rd22, [%rd98];
	setp.eq.s64 	%p14, %rd22, 0;
	@%p14 bra 	$L__BB5_21;
	ld.global.u64 	%rd100, [%rd20];
	shl.b64 	%rd23, %rd22, 3;
	cvta.to.global.u64 	%rd24, %rd21;
	cvta.to.global.u64 	%rd25, %rd100;
	mov.b64 	%rd119, 0;
$L__BB5_20:
	add.s64 	%rd101, %rd24, %rd119;
	ld.global.u8 	%rs2, [%rd101];
	add.s64 	%rd102, %rd25, %rd119;
	st.global.u8 	[%rd102], %rs2;
	add.s64 	%rd119, %rd119, 1;
	setp.lt.u64 	%p15, %rd119, %rd23;
	@%p15 bra 	$L__BB5_20;
$L__BB5_21:
	ld.param.f32 	%f7, [_Z12child_kernelP5WorldS0_iPifPfS1_fS2_S1__param_7];
	add.s64 	%rd104, %rd2, %rd36;
	ld.global.f32 	%f5, [%rd104];
	setp.gtu.f32 	%p16, %f5, %f7;
	@%p16 bra 	$L__BB5_23;
	ld.global.u64 	%rd105, [%rd20];
	cvta.to.global.u64 	%rd106, %rd105;
	add.s64 	%rd108, %rd1, %rd94;
	ld.global.u32 	%r43, [%rd108];
	mul.wide.s32 	%rd109, %r43, 8;
	add.s64 	%rd110, %rd106, %rd109;
	ld.global.u32 	%r44, [%rd110];
	ld.global.u32 	%r45, [%rd110+4];
	ld.global.u32 	%r46, [%rd108+4];
	mul.wide.s32 	%rd111, %r46, 8;
	add.s64 	%rd112, %rd106, %rd111;
	ld.global.u32 	%r47, [%rd112];
	ld.global.u32 	%r48, [%rd112+4];
	st.global.u32 	[%rd110], %r47;
	st.global.u32 	[%rd110+4], %r48;
	ld.global.u64 	%rd113, [%rd20];
	cvta.to.global.u64 	%rd114, %rd113;
	ld.global.u32 	%r49, [%rd108+4];
	mul.wide.s32 	%rd115, %r49, 8;
	add.s64 	%rd116, %rd114, %rd115;
	st.global.u32 	[%rd116], %r44;
	st.global.u32 	[%rd116+4], %r45;
$L__BB5_23:
	ret;

}


// ===== COMPILED SASS (sm_100) =====

	.target	sm_100

	.elftype	@"ET_EXEC"


//--------------------- .note.nv.tkinfo           --------------------------
	.section	.note.nv.tkinfo,"",@"SHT_NOTE"
	.sectionflags	@"SHF_NOTE_NV_TKINFO"
	.tkinfo
        /*0018*/ 	.word	0x00000002
        /*0030*/ 	.string	""
        /*0030*/ 	.string	"ptxas"
        /*0030*/ 	.string	"Cuda compilation tools, release 13.0, V13.0.88"
        /*0030*/ 	.string	"Build cuda_13.0.r13.0/compiler.36424714_0"
        /*0030*/ 	.string	"-arch sm_100 -m 64 "



//--------------------- .note.nv.cuinfo           --------------------------
	.section	.note.nv.cuinfo,"",@"SHT_NOTE"
	.sectionflags	@"SHF_NOTE_NV_CUINFO"
        /*0018*/ 	.short	0x0002
        /*001a*/ 	.short	0x0064
        /*001c*/ 	.short	0x0082
	.zero		2


//--------------------- .nv.info                  --------------------------
	.section	.nv.info,"",@"SHT_CUDA_INFO"
	.align	4


	//----- nvinfo : EIATTR_REGCOUNT
	.align		4
        /*0000*/ 	.byte	0x04, 0x2f
        /*0002*/ 	.short	(.L_1 - .L_0)
	.align		4
.L_0:
        /*0004*/ 	.word	index@(_Z14fitness_kernelP5Worldi)
        /*0008*/ 	.word	0x00000020


	//----- nvinfo : EIATTR_FRAME_SIZE
	.align		4
.L_1:
        /*000c*/ 	.byte	0x04, 0x11
        /*000e*/ 	.short	(.L_3 - .L_2)
	.align		4
.L_2:
        /*0010*/ 	.word	index@($__internal_1_$__cuda_sm3x_div_rn_noftz_f32_slowpath)
        /*0014*/ 	.word	0x00000000


	//----- nvinfo : EIATTR_FRAME_SIZE
	.align		4
.L_3:
        /*0018*/ 	.byte	0x04, 0x11
        /*001a*/ 	.short	(.L_5 - .L_4)
	.align		4
.L_4:
        /*001c*/ 	.word	index@(_Z14fitness_kernelP5Worldi)
        /*0020*/ 	.word	0x00000000


	//----- nvinfo : EIATTR_REGCOUNT
	.align		4
.L_5:
        /*0024*/ 	.byte	0x04, 0x2f
        /*0026*/ 	.short	(.L_7 - .L_6)
	.align		4
.L_6:
        /*0028*/ 	.word	index@(_Z14fit_sum_kernelP5WorldiPf)
        /*002c*/ 	.word	0x0000001d


	//----- nvinfo : EIATTR_FRAME_SIZE
	.align		4
.L_7:
        /*0030*/ 	.byte	0x04, 0x11
        /*0032*/ 	.short	(.L_9 - .L_8)
	.align		4
.L_8:
        /*0034*/ 	.word	index@(_Z14fit_sum_kernelP5WorldiPf)
        /*0038*/ 	.word	0x00000000


	//----- nvinfo : EIATTR_REGCOUNT
	.align		4
.L_9:
        /*003c*/ 	.byte	0x04, 0x2f
        /*003e*/ 	.short	(.L_11 - .L_10)
	.align		4
.L_10:
        /*0040*/ 	.word	index@(_Z15fit_prob_kernelP5WorldiPf)
        /*0044*/ 	.word	0x00000010


	//----- nvinfo : EIATTR_FRAME_SIZE
	.align		4
.L_11:
        /*0048*/ 	.byte	0x04, 0x11
        /*004a*/ 	.short	(.L_13 - .L_12)
	.align		4
.L_12:
        /*004c*/ 	.word	index@($__internal_0_$__cuda_sm3x_div_rn_noftz_f32_slowpath)
        /*0050*/ 	.word	0x00000000


	//----- nvinfo : EIATTR_FRAME_SIZE
	.align		4
.L_13:
        /*0054*/ 	.byte	0x04, 0x11
        /*0056*/ 	.short	(.L_15 - .L_14)
	.align		4
.L_14:
        /*0058*/ 	.word	index@(_Z15fit_prob_kernelP5WorldiPf)
        /*005c*/ 	.word	0x00000000


	//----- nvinfo : EIATTR_REGCOUNT
	.align		4
.L_15:
        /*0060*/ 	.byte	0x04, 0x2f
        /*0062*/ 	.short	(.L_17 - .L_16)
	.align		4
.L_16:
        /*0064*/ 	.word	index@(_Z14max_fit_kernelP5WorldiS0_)
        /*0068*/ 	.word	0x00000020


	//----- nvinfo : EIATTR_FRAME_SIZE
	.align		4
.L_17:
        /*006c*/ 	.byte	0x04, 0x11
        /*006e*/ 	.short	(.L_19 - .L_18)
	.align		4
.L_18:
        /*0070*/ 	.word	index@(_Z14max_fit_kernelP5WorldiS0_)
        /*0074*/ 	.word	0x00000000


	//----- nvinfo : EIATTR_REGCOUNT
	.align		4
.L_19:
        /*0078*/ 	.byte	0x04, 0x2f
        /*007a*/ 	.short	(.L_21 - .L_20)
	.align		4
.L_20:
        /*007c*/ 	.word	index@(_Z16selection_kernelP5WorldiPfPi)
        /*0080*/ 	.word	0x0000000c


	//----- nvinfo : EIATTR_FRAME_SIZE
	.align		4
.L_21:
        /*0084*/ 	.byte	0x04, 0x11
        /*0086*/ 	.short	(.L_23 - .L_22)
	.align		4
.L_22:
        /*0088*/ 	.word	index@(_Z16selection_kernelP5WorldiPfPi)
        /*008c*/ 	.word	0x00000000


	//----- nvinfo : EIATTR_REGCOUNT
	.align		4
.L_23:
        /*0090*/ 	.byte	0x04, 0x2f
        /*0092*/ 	.short	(.L_25 - .L_24)
	.align		4
.L_24:
        /*0094*/ 	.word	index@(_Z12child_kernelP5WorldS0_iPifPfS1_fS2_S1_)
        /*0098*/ 	.word	0x00000020


	//----- nvinfo : EIATTR_FRAME_SIZE
	.align		4
.L_25:
        /*009c*/ 	.byte	0x04, 0x11
        /*009e*/ 	.short	(.L_27 - .L_26)
	.align		4
.L_26:
        /*00a0*/ 	.word	index@(_Z12child_kernelP5WorldS0_iPifPfS1_fS2_S1_)
        /*00a4*/ 	.word	0x00000000


	//----- nvinfo : EIATTR_MIN_STACK_SIZE
	.align		4
.L_27:
        /*00a8*/ 	.byte	0x04, 0x12
        /*00aa*/ 	.short	(.L_29 - .L_28)
	.align		4
.L_28:
        /*00ac*/ 	.word	index@(_Z12child_kernelP5WorldS0_iPifPfS1_fS2_S1_)
        /*00b0*/ 	.word	0x00000000


	//----- nvinfo : EIATTR_MIN_STACK_SIZE
	.align		4
.L_29:
        /*00b4*/ 	.byte	0x04, 0x12
        /*00b6*/ 	.short	(.L_31 - .L_30)
	.align		4
.L_30:
        /*00b8*/ 	.word	index@(_Z16selection_kernelP5WorldiPfPi)
        /*00bc*/ 	.word	0x00000000


	//----- nvinfo : EIATTR_MIN_STACK_SIZE
	.align		4
.L_31:
        /*00c0*/ 	.byte	0x04, 0x12
        /*00c2*/ 	.short	(.L_33 - .L_32)
	.align		4
.L_32:
        /*00c4*/ 	.word	index@(_Z14max_fit_kernelP5WorldiS0_)
        /*00c8*/ 	.word	0x00000000


	//----- nvinfo : EIATTR_MIN_STACK_SIZE
	.align		4
.L_33:
        /*00cc*/ 	.byte	0x04, 0x12
        /*00ce*/ 	.short	(.L_35 - .L_34)
	.align		4
.L_34:
        /*00d0*/ 	.word	index@(_Z15fit_prob_kernelP5WorldiPf)
        /*00d4*/ 	.word	0x00000000


	//----- nvinfo : EIATTR_MIN_STACK_SIZE
	.align		4
.L_35:
        /*00d8*/ 	.byte	0x04, 0x12
        /*00da*/ 	.short	(.L_37 - .L_36)
	.align		4
.L_36:
        /*00dc*/ 	.word	index@(_Z14fit_sum_kernelP5WorldiPf)
        /*00e0*/ 	.word	0x00000000


	//----- nvinfo : EIATTR_MIN_STACK_SIZE
	.align		4
.L_37:
        /*00e4*/ 	.byte	0x04, 0x12
        /*00e6*/ 	.short	(.L_39 - .L_38)
	.align		4
.L_38:
        /*00e8*/ 	.word	index@(_Z14fitness_kernelP5Worldi)
        /*00ec*/ 	.word	0x00000000
.L_39:


//--------------------- .nv.compat                --------------------------
	.section	.nv.compat,"",@"SHT_CUDA_COMPAT_INFO"
	.align	4
        /*0000*/ 	.byte	0x02, 0x09, 0x00, 0x00, 0x02, 0x02, 0x01, 0x00, 0x02, 0x05, 0x05, 0x00, 0x03, 0x07, 0x01, 0x01
        /*0010*/ 	.byte	0x02, 0x03, 0x00, 0x00, 0x02, 0x06, 0x01, 0x00, 0x04, 0x0b, 0x08, 0x00, 0x01, 0x00, 0x00, 0x00
        /*0020*/ 	.byte	0x00, 0x00, 0x00, 0x00


//--------------------- .nv.info._Z12child_kernelP5WorldS0_iPifPfS1_fS2_S1_ --------------------------
	.section	.nv.info._Z12child_kernelP5WorldS0_iPifPfS1_fS2_S1_,"",@"SHT_CUDA_INFO"
	.sectionflags	@""
	.align	4


	//----- nvinfo : EIATTR_CUDA_API_VERSION
	.align		4
        /*0000*/ 	.byte	0x04, 0x37
        /*0002*/ 	.short	(.L_41 - .L_40)
.L_40:
        /*0004*/ 	.word	0x00000082


	//----- nvinfo : EIATTR_KPARAM_INFO
	.align		4
.L_41:
        /*0008*/ 	.byte	0x04, 0x17
        /*000a*/ 	.short	(.L_43 - .L_42)
.L_42:
        /*000c*/ 	.word	0x00000000
        /*0010*/ 	.short	0x0009
        /*0012*/ 	.short	0x0048
        /*0014*/ 	.byte	0x00, 0xf5, 0x21, 0x00


	//----- nvinfo : EIATTR_KPARAM_INFO
	.align		4
.L_43:
        /*0018*/ 	.byte	0x04, 0x17
        /*001a*/ 	.short	(.L_45 - .L_44)
.L_44:
        /*001c*/ 	.word	0x00000000
        /*0020*/ 	.short	0x0008
        /*0022*/ 	.short	0x0040
        /*0024*/ 	.byte	0x00, 0xf5, 0x21, 0x00


	//----- nvinfo : EIATTR_KPARAM_INFO
	.align		4
.L_45:
        /*0028*/ 	.byte	0x04, 0x17
        /*002a*/ 	.short	(.L_47 - .L_46)
.L_46:
        /*002c*/ 	.word	0x00000000
        /*0030*/ 	.short	0x0007
        /*0032*/ 	.short	0x0038
        /*0034*/ 	.byte	0x00, 0xf0, 0x11, 0x00


	//----- nvinfo : EIATTR_KPARAM_INFO
	.align		4
.L_47:
        /*0038*/ 	.byte	0x04, 0x17
        /*003a*/ 	.short	(.L_49 - .L_48)
.L_48:
        /*003c*/ 	.word	0x00000000
        /*0040*/ 	.short	0x0006
        /*0042*/ 	.short	0x0030
        /*0044*/ 	.byte	0x00, 0xf5, 0x21, 0x00


	//----- nvinfo : EIATTR_KPARAM_INFO
	.align		4
.L_49:
        /*0048*/ 	.byte	0x04, 0x17
        /*004a*/ 	.short	(.L_51 - .L_50)
.L_50:
        /*004c*/ 	.word	0x00000000
        /*0050*/ 	.short	0x0005
        /*0052*/ 	.short	0x0028
        /*0054*/ 	.byte	0x00, 0xf5, 0x21, 0x00


	//----- nvinfo : EIATTR_KPARAM_INFO
	.align		4
.L_51:
        /*0058*/ 	.byte	0x04, 0x17
        /*005a*/ 	.short	(.L_53 - .L_52)
.L_52:
        /*005c*/ 	.word	0x00000000
        /*0060*/ 	.short	0x0004
        /*0062*/ 	.short	0x0020
        /*0064*/ 	.byte	0x00, 0xf0, 0x11, 0x00


	//----- nvinfo : EIATTR_KPARAM_INFO
	.align		4
.L_53:
        /*0068*/ 	.byte	0x04, 0x17
        /*006a*/ 	.short	(.L_55 - .L_54)
.L_54:
        /*006c*/ 	.word	0x00000000
        /*0070*/ 	.short	0x0003
        /*0072*/ 	.short	0x0018
        /*0074*/ 	.byte	0x00, 0xf5, 0x21, 0x00


	//----- nvinfo : EIATTR_KPARAM_INFO
	.align		4
.L_55:
        /*0078*/ 	.byte	0x04, 0x17
        /*007a*/ 	.short	(.L_57 - .L_56)
.L_56:
        /*007c*/ 	.word	0x00000000
        /*0080*/ 	.short	0x0002
        /*0082*/ 	.short	0x0010
        /*0084*/ 	.byte	0x00, 0xf0, 0x11, 0x00


	//----- nvinfo : EIATTR_KPARAM_INFO
	.align		4
.L_57:
        /*0088*/ 	.byte	0x04, 0x17
        /*008a*/ 	.short	(.L_59 - .L_58)
.L_58:
        /*008c*/ 	.word	0x00000000
        /*0090*/ 	.short	0x0001
        /*0092*/ 	.short	0x0008
        /*0094*/ 	.byte	0x00, 0xf5, 0x21, 0x00


	//----- nvinfo : EIATTR_KPARAM_INFO
	.align		4
.L_59:
        /*0098*/ 	.byte	0x04, 0x17
        /*009a*/ 	.short	(.L_61 - .L_60)
.L_60:
        /*009c*/ 	.word	0x00000000
        /*00a0*/ 	.short	0x0000
        /*00a2*/ 	.short	0x0000
        /*00a4*/ 	.byte	0x00, 0xf5, 0x21, 0x00


	//----- nvinfo : EIATTR_SPARSE_MMA_MASK
	.align		4
.L_61:
        /*00a8*/ 	.byte	0x03, 0x50
        /*00aa*/ 	.short	0x0000


	//----- nvinfo : EIATTR_MAXREG_COUNT
	.align		4
        /*00ac*/ 	.byte	0x03, 0x1b
        /*00ae*/ 	.short	0x00ff


	//----- nvinfo : EIATTR_MERCURY_ISA_VERSION
	.align		4
        /*00b0*/ 	.byte	0x03, 0x5f
        /*00b2*/ 	.short	0x0101


	//----- nvinfo : EIATTR_VRC_CTA_INIT_COUNT
	.align		4
        /*00b4*/ 	.byte	0x02, 0x4a
	.zero		1
	.zero		1


	//----- nvinfo : EIATTR_EXIT_INSTR_OFFSETS
	.align		4
        /*00b8*/ 	.byte	0x04, 0x1c
        /*00ba*/ 	.short	(.L_63 - .L_62)


	//   ....[0]....
.L_62:
        /*00bc*/ 	.word	0x000000a0


	//   ....[1]....
        /*00c0*/ 	.word	0x000007e0


	//   ....[2]....
        /*00c4*/ 	.word	0x00000910


	//   ....[3]....
        /*00c8*/ 	.word	0x00000b80


	//   ....[4]....
        /*00cc*/ 	.word	0x00000cb0


	//----- nvinfo : EIATTR_CRS_STACK_SIZE
	.align		4
.L_63:
        /*00d0*/ 	.byte	0x04, 0x1e
        /*00d2*/ 	.short	(.L_65 - .L_64)
.L_64:
        /*00d4*/ 	.word	0x00000000


	//----- nvinfo : EIATTR_CBANK_PARAM_SIZE
	.align		4
.L_65:
        /*00d8*/ 	.byte	0x03, 0x19
        /*00da*/ 	.short	0x0050


	//----- nvinfo : EIATTR_PARAM_CBANK
	.align		4
        /*00dc*/ 	.byte	0x04, 0x0a
        /*00de*/ 	.short	(.L_67 - .L_66)
	.align		4
.L_66:
        /*00e0*/ 	.word	index@(.nv.constant0._Z12child_kernelP5WorldS0_iPifPfS1_fS2_S1_)
        /*00e4*/ 	.short	0x0380
        /*00e6*/ 	.short	0x0050


	//----- nvinfo : EIATTR_SW_WAR
	.align		4
.L_67:
        /*00e8*/ 	.byte	0x04, 0x36
        /*00ea*/ 	.short	(.L_69 - .L_68)
.L_68:
        /*00ec*/ 	.word	0x00000008
.L_69:


//--------------------- .nv.info._Z16selection_kernelP5WorldiPfPi --------------------------
	.section	.nv.info._Z16selection_kernelP5WorldiPfPi,"",@"SHT_CUDA_INFO"
	.sectionflags	@""
	.align	4


	//----- nvinfo : EIATTR_CUDA_API_VERSION
	.align		4
        /*0000*/ 	.byte	0x04, 0x37
        /*0002*/ 	.short	(.L_71 - .L_70)
.L_70:
        /*0004*/ 	.word	0x00000082


	//----- nvinfo : EIATTR_KPARAM_INFO
	.align		4
.L_71:
        /*0008*/ 	.byte	0x04, 0x17
        /*000a*/ 	.short	(.L_73 - .L_72)
.L_72:
        /*000c*/ 	.word	0x00000000
        /*0010*/ 	.short	0x0003
        /*0012*/ 	.short	0x0018
        /*0014*/ 	.byte	0x00, 0xf5, 0x21, 0x00


	//----- nvinfo : EIATTR_KPARAM_INFO
	.align		4
.L_73:
        /*0018*/ 	.byte	0x04, 0x17
        /*001a*/ 	.short	(.L_75 - .L_74)
.L_74:
        /*001c*/ 	.word	0x00000000
        /*0020*/ 	.short	0x0002
        /*0022*/ 	.short	0x0010
        /*0024*/ 	.byte	0x00, 0xf5, 0x21, 0x00


	//----- nvinfo : EIATTR_KPARAM_INFO
	.align		4
.L_75:
        /*0028*/ 	.byte	0x04, 0x17
        /*002a*/ 	.short	(.L_77 - .L_76)
.L_76:
        /*002c*/ 	.word	0x00000000
        /*0030*/ 	.short	0x0001
        /*0032*/ 	.short	0x0008
        /*0034*/ 	.byte	0x00, 0xf0, 0x11, 0x00


	//----- nvinfo : EIATTR_KPARAM_INFO
	.align		4
.L_77:
        /*0038*/ 	.byte	0x04, 0x17
        /*003a*/ 	.short	(.L_79 - .L_78)
.L_78:
        /*003c*/ 	.word	0x00000000
        /*0040*/ 	.short	0x0000
        /*0042*/ 	.short	0x0000
        /*0044*/ 	.byte	0x00, 0xf5, 0x21, 0x00


	//----- nvinfo : EIATTR_SPARSE_MMA_MASK
	.align		4
.L_79:
        /*0048*/ 	.byte	0x03, 0x50
        /*004a*/ 	.short	0x0000


	//----- nvinfo : EIATTR_MAXREG_COUNT
	.align		4
        /*004c*/ 	.byte	0x03, 0x1b
        /*004e*/ 	.short	0x00ff


	//----- nvinfo : EIATTR_MERCURY_ISA_VERSION
	.align		4
        /*0050*/ 	.byte	0x03, 0x5f
        /*0052*/ 	.short	0x0101


	//----- nvinfo : EIATTR_VRC_CTA_INIT_COUNT
	.align		4
        /*0054*/ 	.byte	0x02, 0x4a
	.zero		1
	.zero		1


	//----- nvinfo : EIATTR_EXIT_INSTR_OFFSETS
	.align		4
        /*0058*/ 	.byte	0x04, 0x1c
        /*005a*/ 	.short	(.L_81 - .L_80)


	//   ....[0]....
.L_80:
        /*005c*/ 	.word	0x000000c0


	//   ....[1]....
        /*0060*/ 	.word	0x000001c0


	//   ....[2]....
        /*0064*/ 	.word	0x00000210


	//----- nvinfo : EIATTR_CRS_STACK_SIZE
	.align		4
.L_81:
        /*0068*/ 	.byte	0x04, 0x1e
        /*006a*/ 	.short	(.L_83 - .L_82)
.L_82:
        /*006c*/ 	.word	0x00000000


	//----- nvinfo : EIATTR_CBANK_PARAM_SIZE
	.align		4
.L_83:
        /*0070*/ 	.byte	0x03, 0x19
        /*0072*/ 	.short	0x0020


	//----- nvinfo : EIATTR_PARAM_CBANK
	.align		4
        /*0074*/ 	.byte	0x04, 0x0a
        /*0076*/ 	.short	(.L_85 - .L_84)
	.align		4
.L_84:
        /*0078*/ 	.word	index@(.nv.constant0._Z16selection_kernelP5WorldiPfPi)
        /*007c*/ 	.short	0x0380
        /*007e*/ 	.short	0x0020


	//----- nvinfo : EIATTR_SW_WAR
	.align		4
.L_85:
        /*0080*/ 	.byte	0x04, 0x36
        /*0082*/ 	.short	(.L_87 - .L_86)
.L_86:
        /*0084*/ 	.word	0x00000008
.L_87:


//--------------------- .nv.info._Z14max_fit_kernelP5WorldiS0_ --------------------------
	.section	.nv.info._Z14max_fit_kernelP5WorldiS0_,"",@"SHT_CUDA_INFO"
	.sectionflags	@""
	.align	4


	//----- nvinfo : EIATTR_CUDA_API_VERSION
	.align		4
        /*0000*/ 	.byte	0x04, 0x37
        /*0002*/ 	.short	(.L_89 - .L_88)
.L_88:
        /*0004*/ 	.word	0x00000082


	//----- nvinfo : EIATTR_KPARAM_INFO
	.align		4
.L_89:
        /*0008*/ 	.byte	0x04, 0x17
        /*000a*/ 	.short	(.L_91 - .L_90)
.L_90:
        /*000c*/ 	.word	0x00000000
        /*0010*/ 	.short	0x0002
        /*0012*/ 	.short	0x0010
        /*0014*/ 	.byte	0x00, 0xf5, 0x21, 0x00


	//----- nvinfo : EIATTR_KPARAM_INFO
	.align		4
.L_91:
        /*0018*/ 	.byte	0x04, 0x17
        /*001a*/ 	.short	(.L_93 - .L_92)
.L_92:
        /*001c*/ 	.word	0x00000000
        /*0020*/ 	.short	0x0001
        /*0022*/ 	.short	0x0008
        /*0024*/ 	.byte	0x00, 0xf0, 0x11, 0x00


	//----- nvinfo : EIATTR_KPARAM_INFO
	.align		4
.L_93:
        /*0028*/ 	.byte	0x04, 0x17
        /*002a*/ 	.short	(.L_95 - .L_94)
.L_94:
        /*002c*/ 	.word	0x00000000
        /*0030*/ 	.short	0x0000
        /*0032*/ 	.short	0x0000
        /*0034*/ 	.byte	0x00, 0xf5, 0x21, 0x00


	//----- nvinfo : EIATTR_SPARSE_MMA_MASK
	.align		4
.L_95:
        /*0038*/ 	.byte	0x03, 0x50
        /*003a*/ 	.short	0x0000


	//----- nvinfo : EIATTR_MAXREG_COUNT
	.align		4
        /*003c*/ 	.byte	0x03, 0x1b
        /*003e*/ 	.short	0x00ff


	//----- nvinfo : EIATTR_MERCURY_ISA_VERSION
	.align		4
        /*0040*/ 	.byte	0x03, 0x5f
        /*0042*/ 	.short	0x0101


	//----- nvinfo : EIATTR_VRC_CTA_INIT_COUNT
	.align		4
        /*0044*/ 	.byte	0x02, 0x4a
	.zero		1
	.zero		1


	//----- nvinfo : EIATTR_EXIT_INSTR_OFFSETS
	.align		4
        /*0048*/ 	.byte	0x04, 0x1c
        /*004a*/ 	.short	(.L_97 - .L_96)


	//   ....[0]....
.L_96:
        /*004c*/ 	.word	0x000000a0


	//   ....[1]....
        /*0050*/ 	.word	0x000000f0


	//   ....[2]....
        /*0054*/ 	.word	0x00000c50


	//   ....[3]....
        /*0058*/ 	.word	0x00000ca0


	//----- nvinfo : EIATTR_CRS_STACK_SIZE
	.align		4
.L_97:
        /*005c*/ 	.byte	0x04, 0x1e
        /*005e*/ 	.short	(.L_99 - .L_98)
.L_98:
        /*0060*/ 	.word	0x00000000


	//----- nvinfo : EIATTR_CBANK_PARAM_SIZE
	.align		4
.L_99:
        /*0064*/ 	.byte	0x03, 0x19
        /*0066*/ 	.short	0x0018


	//----- nvinfo : EIATTR_PARAM_CBANK
	.align		4
        /*0068*/ 	.byte	0x04, 0x0a
        /*006a*/ 	.short	(.L_101 - .L_100)
	.align		4
.L_100:
        /*006c*/ 	.word	index@(.nv.constant0._Z14max_fit_kernelP5WorldiS0_)
        /*0070*/ 	.short	0x0380
        /*0072*/ 	.short	0x0018


	//----- nvinfo : EIATTR_SW_WAR
	.align		4
.L_101:
        /*0074*/ 	.byte	0x04, 0x36
        /*0076*/ 	.short	(.L_103 - .L_102)
.L_102:
        /*0078*/ 	.word	0x00000008
.L_103:


//--------------------- .nv.info._Z15fit_prob_kernelP5WorldiPf --------------------------
	.section	.nv.info._Z15fit_prob_kernelP5WorldiPf,"",@"SHT_CUDA_INFO"
	.sectionflags	@""
	.align	4


	//----- nvinfo : EIATTR_CUDA_API_VERSION
	.align		4
        /*0000*/ 	.byte	0x04, 0x37
        /*0002*/ 	.short	(.L_105 - .L_104)
.L_104:
        /*0004*/ 	.word	0x00000082


	//----- nvinfo : EIATTR_KPARAM_INFO
	.align		4
.L_105:
        /*0008*/ 	.byte	0x04, 0x17
        /*000a*/ 	.short	(.L_107 - .L_106)
.L_106:
        /*000c*/ 	.word	0x00000000
        /*0010*/ 	.short	0x0002
        /*0012*/ 	.short	0x0010
        /*0014*/ 	.byte	0x00, 0xf5, 0x21, 0x00


	//----- nvinfo : EIATTR_KPARAM_INFO
	.align		4
.L_107:
        /*0018*/ 	.byte	0x04, 0x17
        /*001a*/ 	.short	(.L_109 - .L_108)
.L_108:
        /*001c*/ 	.word	0x00000000
        /*0020*/ 	.short	0x0001
        /*0022*/ 	.short	0x0008
        /*0024*/ 	.byte	0x00, 0xf0, 0x11, 0x00


	//----- nvinfo : EIATTR_KPARAM_INFO
	.align		4
.L_109:
        /*0028*/ 	.byte	0x04, 0x17
        /*002a*/ 	.short	(.L_111 - .L_110)
.L_110:
        /*002c*/ 	.word	0x00000000
        /*0030*/ 	.short	0x0000
        /*0032*/ 	.short	0x0000
        /*0034*/ 	.byte	0x00, 0xf5, 0x21, 0x00


	//----- nvinfo : EIATTR_SPARSE_MMA_MASK
	.align		4
.L_111:
        /*0038*/ 	.byte	0x03, 0x50
        /*003a*/ 	.short	0x0000


	//----- nvinfo : EIATTR_MAXREG_COUNT
	.align		4
        /*003c*/ 	.byte	0x03, 0x1b
        /*003e*/ 	.short	0x00ff


	//----- nvinfo : EIATTR_MERCURY_ISA_VERSION
	.align		4
        /*0040*/ 	.byte	0x03, 0x5f
        /*0042*/ 	.short	0x0101


	//----- nvinfo : EIATTR_VRC_CTA_INIT_COUNT
	.align		4
        /*0044*/ 	.byte	0x02, 0x4a
	.zero		1
	.zero		1


	//----- nvinfo : EIATTR_EXIT_INSTR_OFFSETS
	.align		4
        /*0048*/ 	.byte	0x04, 0x1c
        /*004a*/ 	.short	(.L_113 - .L_112)


	//   ....[0]....
.L_112:
        /*004c*/ 	.word	0x000000a0


	//   ....[1]....
        /*0050*/ 	.word	0x000001f0


	//----- nvinfo : EIATTR_CRS_STACK_SIZE
	.align		4
.L_113:
        /*0054*/ 	.byte	0x04, 0x1e
        /*0056*/ 	.short	(.L_115 - .L_114)
.L_114:
        /*0058*/ 	.word	0x00000000


	//----- nvinfo : EIATTR_CBANK_PARAM_SIZE
	.align		4
.L_115:
        /*005c*/ 	.byte	0x03, 0x19
        /*005e*/ 	.short	0x0018


	//----- nvinfo : EIATTR_PARAM_CBANK
	.align		4
        /*0060*/ 	.byte	0x04, 0x0a
        /*0062*/ 	.short	(.L_117 - .L_116)
	.align		4
.L_116:
        /*0064*/ 	.word	index@(.nv.constant0._Z15fit_prob_kernelP5WorldiPf)
        /*0068*/ 	.short	0x0380
        /*006a*/ 	.short	0x0018


	//----- nvinfo : EIATTR_SW_WAR
	.align		4
.L_117:
        /*006c*/ 	.byte	0x04, 0x36
        /*006e*/ 	.short	(.L_119 - .L_118)
.L_118:
        /*0070*/ 	.word	0x00000008
.L_119:


//--------------------- .nv.info._Z14fit_sum_kernelP5WorldiPf --------------------------
	.section	.nv.info._Z14fit_sum_kernelP5WorldiPf,"",@"SHT_CUDA_INFO"
	.sectionflags	@""
	.align	4


	//----- nvinfo : EIATTR_CUDA_API_VERSION
	.align		4
        /*0000*/ 	.byte	0x04, 0x37
        /*0002*/ 	.short	(.L_121 - .L_120)
.L_120:
        /*0004*/ 	.word	0x00000082


	//----- nvinfo : EIATTR_KPARAM_INFO
	.align		4
.L_121:
        /*0008*/ 	.byte	0x04, 0x17
        /*000a*/ 	.short	(.L_123 - .L_122)
.L_122:
        /*000c*/ 	.word	0x00000000
        /*0010*/ 	.short	0x0002
        /*0012*/ 	.short	0x0010
        /*0014*/ 	.byte	0x00, 0xf5, 0x21, 0x00


	//----- nvinfo : EIATTR_KPARAM_INFO
	.align		4
.L_123:
        /*0018*/ 	.byte	0x04, 0x17
        /*001a*/ 	.short	(.L_125 - .L_124)
.L_124:
        /*001c*/ 	.word	0x00000000
        /*0020*/ 	.short	0x0001
        /*0022*/ 	.short	0x0008
        /*0024*/ 	.byte	0x00, 0xf0, 0x11, 0x00


	//----- nvinfo : EIATTR_KPARAM_INFO
	.align		4
.L_125:
        /*0028*/ 	.byte	0x04, 0x17
        /*002a*/ 	.short	(.L_127 - .L_126)
.L_126:
        /*002c*/ 	.word	0x00000000
        /*0030*/ 	.short	0x0000
        /*0032*/ 	.short	0x0000
        /*0034*/ 	.byte	0x00, 0xf5, 0x21, 0x00


	//----- nvinfo : EIATTR_SPARSE_MMA_MASK
	.align		4
.L_127:
        /*0038*/ 	.byte	0x03, 0x50
        /*003a*/ 	.short	0x0000


	//----- nvinfo : EIATTR_MAXREG_COUNT
	.align		4
        /*003c*/ 	.byte	0x03, 0x1b
        /*003e*/ 	.short	0x00ff


	//----- nvinfo : EIATTR_MERCURY_ISA_VERSION
	.align		4
        /*0040*/ 	.byte	0x03, 0x5f
        /*0042*/ 	.short	0x0101


	//----- nvinfo : EIATTR_VRC_CTA_INIT_COUNT
	.align		4
        /*0044*/ 	.byte	0x02, 0x4a
	.zero		1
	.zero		1


	//----- nvinfo : EIATTR_EXIT_INSTR_OFFSETS
	.align		4
        /*0048*/ 	.byte	0x04, 0x1c
        /*004a*/ 	.short	(.L_129 - .L_128)


	//   ....[0]....
.L_128:
        /*004c*/ 	.word	0x000000a0


	//   ....[1]....
        /*0050*/ 	.word	0x00000860


	//   ....[2]....
        /*0054*/ 	.word	0x00000890


	//----- nvinfo : EIATTR_CRS_STACK_SIZE
	.align		4
.L_129:
        /*0058*/ 	.byte	0x04, 0x1e
        /*005a*/ 	.short	(.L_131 - .L_130)
.L_130:
        /*005c*/ 	.word	0x00000000


	//----- nvinfo : EIATTR_CBANK_PARAM_SIZE
	.align		4
.L_131:
        /*0060*/ 	.byte	0x03, 0x19
        /*0062*/ 	.short	0x0018


	//----- nvinfo : EIATTR_PARAM_CBANK
	.align		4
        /*0064*/ 	.byte	0x04, 0x0a
        /*0066*/ 	.short	(.L_133 - .L_132)
	.align		4
.L_132:
        /*0068*/ 	.word	index@(.nv.constant0._Z14fit_sum_kernelP5WorldiPf)
        /*006c*/ 	.short	0x0380
        /*006e*/ 	.short	0x0018


	//----- nvinfo : EIATTR_SW_WAR
	.align		4
.L_133:
        /*0070*/ 	.byte	0x04, 0x36
        /*0072*/ 	.short	(.L_135 - .L_134)
.L_134:
        /*0074*/ 	.word	0x00000008
.L_135:


//--------------------- .nv.info._Z14fitness_kernelP5Worldi --------------------------
	.section	.nv.info._Z14fitness_kernelP5Worldi,"",@"SHT_CUDA_INFO"
	.sectionflags	@""
	.align	4


	//----- nvinfo : EIATTR_CUDA_API_VERSION
	.align		4
        /*0000*/ 	.byte	0x04, 0x37
        /*0002*/ 	.short	(.L_137 - .L_136)
.L_136:
        /*0004*/ 	.word	0x00000082


	//----- nvinfo : EIATTR_KPARAM_INFO
	.align		4
.L_137:
        /*0008*/ 	.byte	0x04, 0x17
        /*000a*/ 	.short	(.L_139 - .L_138)
.L_138:
        /*000c*/ 	.word	0x00000000
        /*0010*/ 	.short	0x0001
        /*0012*/ 	.short	0x0008
        /*0014*/ 	.byte	0x00, 0xf0, 0x11, 0x00


	//----- nvinfo : EIATTR_KPARAM_INFO
	.align		4
.L_139:
        /*0018*/ 	.byte	0x04, 0x17
        /*001a*/ 	.short	(.L_141 - .L_140)
.L_140:
        /*001c*/ 	.word	0x00000000
        /*0020*/ 	.short	0x0000
        /*0022*/ 	.short	0x0000
        /*0024*/ 	.byte	0x00, 0xf5, 0x21, 0x00


	//----- nvinfo : EIATTR_SPARSE_MMA_MASK
	.align		4
.L_141:
        /*0028*/ 	.byte	0x03, 0x50
        /*002a*/ 	.short	0x0000


	//----- nvinfo : EIATTR_MAXREG_COUNT
	.align		4
        /*002c*/ 	.byte	0x03, 0x1b
        /*002e*/ 	.short	0x00ff


	//----- nvinfo : EIATTR_MERCURY_ISA_VERSION
	.align		4
        /*0030*/ 	.byte	0x03, 0x5f
        /*0032*/ 	.short	0x0101


	//----- nvinfo : EIATTR_VRC_CTA_INIT_COUNT
	.align		4
        /*0034*/ 	.byte	0x02, 0x4a
	.zero		1
	.zero		1


	//----- nvinfo : EIATTR_EXIT_INSTR_OFFSETS
	.align		4
        /*0038*/ 	.byte	0x04, 0x1c
        /*003a*/ 	.short	(.L_143 - .L_142)


	//   ....[0]....
.L_142:
        /*003c*/ 	.word	0x000000a0


	//   ....[1]....
        /*0040*/ 	.word	0x00000e70


	//----- nvinfo : EIATTR_CRS_STACK_SIZE
	.align		4
.L_143:
        /*0044*/ 	.byte	0x04, 0x1e
        /*0046*/ 	.short	(.L_145 - .L_144)
.L_144:
        /*0048*/ 	.word	0x00000000


	//----- nvinfo : EIATTR_CBANK_PARAM_SIZE
	.align		4
.L_145:
        /*004c*/ 	.byte	0x03, 0x19
        /*004e*/ 	.short	0x000c


	//----- nvinfo : EIATTR_PARAM_CBANK
	.align		4
        /*0050*/ 	.byte	0x04, 0x0a
        /*0052*/ 	.short	(.L_147 - .L_146)
	.align		4
.L_146:
        /*0054*/ 	.word	index@(.nv.constant0._Z14fitness_kernelP5Worldi)
        /*0058*/ 	.short	0x0380
        /*005a*/ 	.short	0x000c


	//----- nvinfo : EIATTR_SW_WAR
	.align		4
.L_147:
        /*005c*/ 	.byte	0x04, 0x36
        /*005e*/ 	.short	(.L_149 - .L_148)
.L_148:
        /*0060*/ 	.word	0x00000008
.L_149:


//--------------------- .nv.callgraph             --------------------------
	.section	.nv.callgraph,"",@"SHT_CUDA_CALLGRAPH"
	.align	4
	.sectionentsize	8
	.align		4
        /*0000*/ 	.word	0x00000000
	.align		4
        /*0004*/ 	.word	0xffffffff
	.align		4
        /*0008*/ 	.word	0x00000000
	.align		4
        /*000c*/ 	.word	0xfffffffe
	.align		4
        /*0010*/ 	.word	0x00000000
	.align		4
        /*0014*/ 	.word	0xfffffffd
	.align		4
        /*0018*/ 	.word	0x00000000
	.align		4
        /*001c*/ 	.word	0xfffffffc


//--------------------- .text._Z12child_kernelP5WorldS0_iPifPfS1_fS2_S1_ --------------------------
	.section	.text._Z12child_kernelP5WorldS0_iPifPfS1_fS2_S1_,"ax",@progbits
	.align	128
        .global         _Z12child_kernelP5WorldS0_iPifPfS1_fS2_S1_
        .type           _Z12child_kernelP5WorldS0_iPifPfS1_fS2_S1_,@function
        .size           _Z12child_kernelP5WorldS0_iPifPfS1_fS2_S1_,(.L_x_78 - _Z12child_kernelP5WorldS0_iPifPfS1_fS2_S1_)
        .other          _Z12child_kernelP5WorldS0_iPifPfS1_fS2_S1_,@"STO_CUDA_ENTRY STV_DEFAULT"
_Z12child_kernelP5WorldS0_iPifPfS1_fS2_S1_:
.text._Z12child_kernelP5WorldS0_iPifPfS1_fS2_S1_:
[----:B------:R-:W-:Y:S01]  /*0000*/  LDC R1, c[0x0][0x37c] ;  /* 0x0000df00ff017b82 */ /* 0x000fe20000000800 */
[----:B------:R-:W0:Y:S07]  /*0010*/  S2R R3, SR_TID.X ;  /* 0x0000000000037919 */ /* 0x000e2e0000002100 */
[----:B------:R-:W-:Y:S01]  /*0020*/  S2UR UR4, SR_CTAID.Y ;  /* 0x00000000000479c3 */ /* 0x000fe20000002600 */
[----:B------:R-:W1:Y:S01]  /*0030*/  LDCU UR5, c[0x0][0x370] ;  /* 0x00006e00ff0577ac */ /* 0x000e620008000800 */
[----:B------:R-:W2:Y:S06]  /*0040*/  LDCU UR7, c[0x0][0x390] ;  /* 0x00007200ff0777ac */ /* 0x000eac0008000800 */
[----:B------:R-:W1:Y:S08]  /*0050*/  S2UR UR6, SR_CTAID.X ;  /* 0x00000000000679c3 */ /* 0x000e700000002500 */
[----:B------:R-:W0:Y:S01]  /*0060*/  LDC R0, c[0x0][0x360] ;  /* 0x0000d800ff007b82 */ /* 0x000e220000000800 */
[----:B-1----:R-:W-:-:S06]  /*0070*/  UIMAD UR4, UR4, UR5, UR6 ;  /* 0x00000005040472a4 */ /* 0x002fcc000f8e0206 */
[----:B0-----:R-:W-:-:S05]  /*0080*/  IMAD R0, R0, UR4, R3 ;  /* 0x0000000400007c24 */ /* 0x001fca000f8e0203 */
[----:B--2---:R-:W-:-:S13]  /*0090*/  ISETP.GE.AND P0, PT, R0, UR7, PT ;  /* 0x0000000700007c0c */ /* 0x004fda000bf06270 */
[----:B------:R-:W-:Y:S05]  /*00a0*/  @P0 EXIT ;  /* 0x000000000000094d */ /* 0x000fea0003800000 */
[----:B------:R-:W0:Y:S01]  /*00b0*/  LDC.64 R2, c[0x0][0x3a8] ;  /* 0x0000ea00ff027b82 */ /* 0x000e220000000a00 */
[----:B------:R-:W1:Y:S01]  /*00c0*/  LDCU.64 UR4, c[0x0][0x358] ;  /* 0x00006b00ff0477ac */ /* 0x000e620008000a00 */
[----:B------:R-:W2:Y:S01]  /*00d0*/  LDCU UR6, c[0x0][0x3a0] ;  /* 0x00007400ff0677ac */ /* 0x000ea20008000800 */
[----:B0-----:R-:W-:-:S06]  /*00e0*/  IMAD.WIDE R2, R0, 0x4, R2 ;  /* 0x0000000400027825 */ /* 0x001fcc00078e0202 */
[----:B-1----:R-:W2:Y:S02]  /*00f0*/  LDG.E R2, desc[UR4][R2.64] ;  /* 0x0000000402027981 */ /* 0x002ea4000c1e1900 */
[----:B--2---:R-:W-:-:S13]  /*0100*/  FSETP.GTU.AND P0, PT, R2, UR6, PT ;  /* 0x0000000602007c0b */ /* 0x004fda000bf0c000 */
[----:B------:R-:W-:Y:S05]  /*0110*/  @P0 BRA `(.L_x_0) ;  /* 0x0000000800000947 */ /* 0x000fea0003800000 */
[----:B------:R-:W0:Y:S08]  /*0120*/  LDC.64 R2, c[0x0][0x3b0] ;  /* 0x0000ec00ff027b82 */ /* 0x000e300000000a00 */
[----:B------:R-:W1:Y:S08]  /*0130*/  LDC.64 R4, c[0x0][0x388] ;  /* 0x0000e200ff047b82 */ /* 0x000e700000000a00 */
[----:B------:R-:W2:Y:S01]  /*0140*/  LDC.64 R6, c[0x0][0x398] ;  /* 0x0000e600ff067b82 */ /* 0x000ea20000000a00 */
[----:B0-----:R-:W-:-:S05]  /*0150*/  IMAD.WIDE R2, R0, 0x4, R2 ;  /* 0x0000000400027825 */ /* 0x001fca00078e0202 */
[----:B------:R-:W3:Y:S01]  /*0160*/  LDG.E R12, desc[UR4][R2.64] ;  /* 0x00000004020c7981 */ /* 0x000ee2000c1e1900 */
[C---:B------:R-:W-:Y:S01]  /*0170*/  IMAD.SHL.U32 R10, R0.reuse, 0x2, RZ ;  /* 0x00000002000a7824 */ /* 0x040fe200078e00ff */
[----:B------:R-:W-:Y:S01]  /*0180*/  BSSY.RECONVERGENT B0, `(.L_x_1) ;  /* 0x000001e000007945 */ /* 0x000fe20003800200 */
[----:B-1----:R-:W-:-:S04]  /*0190*/  IMAD.WIDE R4, R0, 0x18, R4 ;  /* 0x0000001800047825 */ /* 0x002fc800078e0204 */
[----:B--2---:R-:W-:-:S04]  /*01a0*/  IMAD.WIDE R6, R10, 0x4, R6 ;  /* 0x000000040a067825 */ /* 0x004fc800078e0206 */
[----:B---3--:R-:W-:-:S05]  /*01b0*/  VIADD R11, R12, 0x1 ;  /* 0x000000010c0b7836 */ /* 0x008fca0000000000 */
[----:B------:R-:W-:-:S13]  /*01c0*/  ISETP.NE.AND P0, PT, R11, RZ, PT ;  /* 0x000000ff0b00720c */ /* 0x000fda0003f05270 */
[----:B------:R-:W-:Y:S05]  /*01d0*/  @!P0 BRA `(.L_x_2) ;  /* 0x0000000000608947 */ /* 0x000fea0003800000 */
[----:B------:R-:W2:Y:S01]  /*01e0*/  LDG.E R9, desc[UR4][R6.64] ;  /* 0x0000000406097981 */ /* 0x000ea2000c1e1900 */
[----:B------:R-:W2:Y:S01]  /*01f0*/  LDC.64 R12, c[0x0][0x380] ;  /* 0x0000e000ff0c7b82 */ /* 0x000ea20000000a00 */
[----:B------:R-:W-:Y:S01]  /*0200*/  SHF.R.S32.HI R14, RZ, 0x1f, R11 ;  /* 0x0000001fff0e7819 */ /* 0x000fe2000001140b */
[----:B--2---:R-:W-:Y:S02]  /*0210*/  IMAD.WIDE R12, R9, 0x18, R12 ;  /* 0x00000018090c7825 */ /* 0x004fe400078e020c */
[----:B------:R0:W5:Y:S04]  /*0220*/  LDG.E.64 R8, desc[UR4][R4.64+0x8] ;  /* 0x0000080404087981 */ /* 0x000168000c1e1b00 */
[----:B------:R-:W5:Y:S01]  /*0230*/  LDG.E.64 R12, desc[UR4][R12.64+0x8] ;  /* 0x000008040c0c7981 */ /* 0x000f62000c1e1b00 */
[----:B------:R-:W-:Y:S01]  /*0240*/  BSSY.RECONVERGENT B1, `(.L_x_3) ;  /* 0x0000010000017945 */ /* 0x000fe20003800200 */
[C---:B------:R-:W-:Y:S01]  /*0250*/  SHF.L.U64.HI R20, R11.reuse, 0x3, R14 ;  /* 0x000000030b147819 */ /* 0x040fe2000001020e */
[----:B------:R-:W-:Y:S01]  /*0260*/  IMAD.MOV.U32 R19, RZ, RZ, RZ ;  /* 0x000000ffff137224 */ /* 0x000fe200078e00ff */
[----:B------:R-:W-:Y:S01]  /*0270*/  SHF.L.U32 R18, R11, 0x3, RZ ;  /* 0x000000030b127819 */ /* 0x000fe200000006ff */
[----:B------:R-:W-:-:S07]  /*0280*/  IMAD.MOV.U32 R11, RZ, RZ, RZ ;  /* 0x000000ffff0b7224 */ /* 0x000fce00078e00ff */
.L_x_4:
[----:B-----5:R-:W-:-:S04]  /*0290*/  IADD3 R14, P0, PT, R12, R11, RZ ;  /* 0x0000000b0c0e7210 */ /* 0x020fc80007f1e0ff */
[----:B-1----:R-:W-:-:S06]  /*02a0*/  IADD3.X R15, PT, PT, R13, R19, RZ, P0, !PT ;  /* 0x000000130d0f7210 */ /* 0x002fcc00007fe4ff */
[----:B------:R-:W2:Y:S01]  /*02b0*/  LDG.E.U8 R15, desc[UR4][R14.64] ;  /* 0x000000040e0f7981 */ /* 0x000ea2000c1e1100 */
[----:B------:R-:W-:-:S05]  /*02c0*/  IADD3 R16, P0, PT, R8, R11, RZ ;  /* 0x0000000b08107210 */ /* 0x000fca0007f1e0ff */
[----:B------:R-:W-:Y:S01]  /*02d0*/  IMAD.X R17, R9, 0x1, R19, P0 ;  /* 0x0000000109117824 */ /* 0x000fe200000e0613 */
[----:B------:R-:W-:-:S05]  /*02e0*/  IADD3 R11, P0, PT, R11, 0x1, RZ ;  /* 0x000000010b0b7810 */ /* 0x000fca0007f1e0ff */
[----:B------:R-:W-:Y:S01]  /*02f0*/  IMAD.X R19, RZ, RZ, R19, P0 ;  /* 0x000000ffff137224 */ /* 0x000fe200000e0613 */
[----:B------:R-:W-:-:S04]  /*0300*/  ISETP.GE.U32.AND P0, PT, R11, R18, PT ;  /* 0x000000120b00720c */ /* 0x000fc80003f06070 */
[----:B------:R-:W-:Y:S01]  /*0310*/  ISETP.GE.U32.AND.EX P0, PT, R19, R20, PT, P0 ;  /* 0x000000141300720c */ /* 0x000fe20003f06100 */
[----:B--2---:R1:W-:-:S12]  /*0320*/  STG.E.U8 desc[UR4][R16.64], R15 ;  /* 0x0000000f10007986 */ /* 0x0043d8000c101104 */
[----:B------:R-:W-:Y:S05]  /*0330*/  @!P0 BRA `(.L_x_4) ;  /* 0xfffffffc00d48947 */ /* 0x000fea000383ffff */
[----:B------:R-:W-:Y:S05]  /*0340*/  BSYNC.RECONVERGENT B1 ;  /* 0x0000000000017941 */ /* 0x000fea0003800200 */
.L_x_3:
[----:B------:R2:W5:Y:S02]  /*0350*/  LDG.E R12, desc[UR4][R2.64] ;  /* 0x00000004020c7981 */ /* 0x000564000c1e1900 */
.L_x_2:
[----:B------:R-:W-:Y:S05]  /*0360*/  BSYNC.RECONVERGENT B0 ;  /* 0x0000000000007941 */ /* 0x000fea0003800200 */
.L_x_1:
[----:B------:R-:W3:Y:S02]  /*0370*/  LDC.64 R8, c[0x0][0x380] ;  /* 0x0000e000ff087b82 */ /* 0x000ee40000000a00 */
[----:B---3--:R-:W-:-:S05]  /*0380*/  IMAD.WIDE R8, R0, 0x18, R8 ;  /* 0x0000001800087825 */ /* 0x008fca00078e0208 */
[----:B------:R-:W3:Y:S01]  /*0390*/  LDG.E R11, desc[UR4][R8.64] ;  /* 0x00000004080b7981 */ /* 0x000ee2000c1e1900 */
[----:B-----5:R-:W-:Y:S01]  /*03a0*/  LOP3.LUT R12, RZ, R12, RZ, 0x33, !PT ;  /* 0x0000000cff0c7212 */ /* 0x020fe200078e33ff */
[----:B------:R-:W-:Y:S01]  /*03b0*/  BSSY.RECONVERGENT B0, `(.L_x_5) ;  /* 0x000003d000007945 */ /* 0x000fe20003800200 */
[C---:B---3--:R-:W-:Y:S02]  /*03c0*/  ISETP.GE.AND P0, PT, R11.reuse, 0x1, PT ;  /* 0x000000010b00780c */ /* 0x048fe40003f06270 */
[----:B------:R-:W-:-:S11]  /*03d0*/  IADD3 R11, PT, PT, R11, R12, RZ ;  /* 0x0000000c0b0b7210 */ /* 0x000fd60007ffe0ff */
[----:B------:R-:W-:Y:S05]  /*03e0*/  @!P0 BRA `(.L_x_6) ;  /* 0x0000000000e48947 */ /* 0x000fea0003800000 */
[----:B------:R-:W-:Y:S02]  /*03f0*/  IMAD.MOV.U32 R14, RZ, RZ, RZ ;  /* 0x000000ffff0e7224 */ /* 0x000fe400078e00ff */
[----:B-1----:R-:W-:-:S07]  /*0400*/  IMAD.MOV.U32 R16, RZ, RZ, RZ ;  /* 0x000000ffff107224 */ /* 0x002fce00078e00ff */
.L_x_11:
[----:B------:R-:W3:Y:S04]  /*0410*/  LDG.E R15, desc[UR4][R2.64] ;  /* 0x00000004020f7981 */ /* 0x000ee8000c1e1900 */
[----:B------:R-:W4:Y:S04]  /*0420*/  LDG.E R17, desc[UR4][R6.64+0x4] ;  /* 0x0000040406117981 */ /* 0x000f28000c1e1900 */
[----:B------:R1:W5:Y:S01]  /*0430*/  LDG.E.64 R12, desc[UR4][R4.64+0x8] ;  /* 0x00000804040c7981 */ /* 0x000362000c1e1b00 */
[----:B---3--:R-:W-:-:S13]  /*0440*/  ISETP.GT.AND P0, PT, R15, -0x1, PT ;  /* 0xffffffff0f00780c */ /* 0x008fda0003f04270 */
[----:B------:R-:W4:Y:S02]  /*0450*/  @!P0 LDC.64 R18, c[0x0][0x380] ;  /* 0x0000e000ff128b82 */ /* 0x000f240000000a00 */
[----:B----4-:R-:W-:-:S06]  /*0460*/  @!P0 IMAD.WIDE R18, R17, 0x18, R18 ;  /* 0x0000001811128825 */ /* 0x010fcc00078e0212 */
[----:B------:R-:W5:Y:S01]  /*0470*/  @!P0 LDG.E.64 R18, desc[UR4][R18.64+0x8] ;  /* 0x0000080412128981 */ /* 0x000f62000c1e1b00 */
[----:B------:R-:W-:Y:S04]  /*0480*/  BSSY.RECONVERGENT B1, `(.L_x_7) ;  /* 0x0000029000017945 */ /* 0x000fe80003800200 */
[----:B-1----:R-:W-:Y:S05]  /*0490*/  @!P0 BRA `(.L_x_8) ;  /* 0x0000000000408947 */ /* 0x002fea0003800000 */
[----:B-----5:R-:W1:Y:S02]  /*04a0*/  LDC.64 R18, c[0x0][0x380] ;  /* 0x0000e000ff127b82 */ /* 0x020e640000000a00 */
[----:B-1----:R-:W-:-:S06]  /*04b0*/  IMAD.WIDE R18, R17, 0x18, R18 ;  /* 0x0000001811127825 */ /* 0x002fcc00078e0212 */
[----:B------:R-:W3:Y:S01]  /*04c0*/  LDG.E.64 R18, desc[UR4][R18.64+0x8] ;  /* 0x0000080412127981 */ /* 0x000ee2000c1e1b00 */
[----:B------:R-:W-:Y:S02]  /*04d0*/  HFMA2 R17, -RZ, RZ, 0, 0 ;  /* 0x00000000ff117431 */ /* 0x000fe400000001ff */
[----:B---3--:R-:W-:-:S05]  /*04e0*/  IMAD.WIDE.U32 R20, R14, 0x8, R18 ;  /* 0x000000080e147825 */ /* 0x008fca00078e0012 */
[----:B------:R1:W5:Y:S04]  /*04f0*/  LDG.E R25, desc[UR4][R20.64] ;  /* 0x0000000414197981 */ /* 0x000368000c1e1900 */
[----:B------:R1:W5:Y:S02]  /*0500*/  LDG.E R24, desc[UR4][R20.64+0x4] ;  /* 0x0000040414187981 */ /* 0x000364000c1e1900 */
.L_x_10:
[----:B-1----:R-:W-:-:S05]  /*0510*/  IMAD.WIDE.U32 R20, R17, 0x8, R12 ;  /* 0x0000000811147825 */ /* 0x002fca00078e000c */
[----:B------:R-:W3:Y:S04]  /*0520*/  LDG.E R22, desc[UR4][R20.64] ;  /* 0x0000000414167981 */ /* 0x000ee8000c1e1900 */
[----:B------:R-:W4:Y:S01]  /*0530*/  LDG.E R23, desc[UR4][R20.64+0x4] ;  /* 0x0000040414177981 */ /* 0x000f22000c1e1900 */
[----:B---3-5:R-:W-:Y:S02]  /*0540*/  ISETP.EQ.AND P1, PT, R22, R25, PT ;  /* 0x000000191600720c */ /* 0x028fe40003f22270 */
[----:B----4-:R-:W-:-:S13]  /*0550*/  ISETP.NE.AND P0, PT, R23, R24, PT ;  /* 0x000000181700720c */ /* 0x010fda0003f05270 */
[----:B------:R-:W-:Y:S05]  /*0560*/  @!P0 BRA P1, `(.L_x_9) ;  /* 0x0000000000688947 */ /* 0x000fea0000800000 */
[C---:B------:R-:W-:Y:S01]  /*0570*/  ISETP.GE.AND P0, PT, R17.reuse, R15, PT ;  /* 0x0000000f1100720c */ /* 0x040fe20003f06270 */
[----:B------:R-:W-:-:S12]  /*0580*/  VIADD R17, R17, 0x1 ;  /* 0x0000000111117836 */ /* 0x000fd80000000000 */
[----:B------:R-:W-:Y:S05]  /*0590*/  @!P0 BRA `(.L_x_10) ;  /* 0xfffffffc00dc8947 */ /* 0x000fea000383ffff */
.L_x_8:
[----:B------:R-:W-:Y:S01]  /*05a0*/  SHF.R.S32.HI R17, RZ, 0x1f, R15 ;  /* 0x0000001fff117819 */ /* 0x000fe2000001140f */
[----:B-----5:R-:W-:Y:S01]  /*05b0*/  IMAD.WIDE.U32 R18, R14, 0x8, R18 ;  /* 0x000000080e127825 */ /* 0x020fe200078e0012 */
[----:B------:R-:W-:-:S04]  /*05c0*/  IADD3 R15, P0, PT, R16, R15, RZ ;  /* 0x0000000f100f7210 */ /* 0x000fc80007f1e0ff */
[----:B------:R-:W-:Y:S01]  /*05d0*/  LEA.HI.X.SX32 R17, R16, R17, 0x1, P0 ;  /* 0x0000001110117211 */ /* 0x000fe200000f0eff */
[----:B------:R-:W3:Y:S01]  /*05e0*/  LDG.E.U8 R29, desc[UR4][R18.64+0x7] ;  /* 0x00000704121d7981 */ /* 0x000ee2000c1e1100 */
[----:B------:R-:W-:-:S03]  /*05f0*/  LEA R12, P0, R15, R12, 0x3 ;  /* 0x0000000c0f0c7211 */ /* 0x000fc600078018ff */
[----:B------:R-:W4:Y:S01]  /*0600*/  LDG.E.U8 R20, desc[UR4][R18.64+0x6] ;  /* 0x0000060412147981 */ /* 0x000f22000c1e1100 */
[----:B------:R-:W-:-:S03]  /*0610*/  LEA.HI.X R13, R15, R13, R17, 0x3, P0 ;  /* 0x0000000d0f0d7211 */ /* 0x000fc600000f1c11 */
[----:B------:R-:W2:Y:S04]  /*0620*/  LDG.E.U8 R27, desc[UR4][R18.64+0x4] ;  /* 0x00000404121b7981 */ /* 0x000ea8000c1e1100 */
[----:B------:R-:W2:Y:S04]  /*0630*/  LDG.E.U8 R25, desc[UR4][R18.64+0x5] ;  /* 0x0000050412197981 */ /* 0x000ea8000c1e1100 */
[----:B------:R-:W2:Y:S04]  /*0640*/  LDG.E.U8 R23, desc[UR4][R18.64+0x2] ;  /* 0x0000020412177981 */ /* 0x000ea8000c1e1100 */
[----:B------:R-:W2:Y:S04]  /*0650*/  LDG.E.U8 R21, desc[UR4][R18.64+0x3] ;  /* 0x0000030412157981 */ /* 0x000ea8000c1e1100 */
[----:B------:R-:W2:Y:S04]  /*0660*/  LDG.E.U8 R17, desc[UR4][R18.64] ;  /* 0x0000000412117981 */ /* 0x000ea8000c1e1100 */
[----:B------:R-:W2:Y:S01]  /*0670*/  LDG.E.U8 R15, desc[UR4][R18.64+0x1] ;  /* 0x00000104120f7981 */ /* 0x000ea2000c1e1100 */
[----:B------:R-:W-:-:S03]  /*0680*/  VIADD R16, R16, 0x1 ;  /* 0x0000000110107836 */ /* 0x000fc60000000000 */
[----:B---3--:R1:W-:Y:S04]  /*0690*/  STG.E.U8 desc[UR4][R12.64+0xf], R29 ;  /* 0x00000f1d0c007986 */ /* 0x0083e8000c101104 */
[----:B----4-:R1:W-:Y:S04]  /*06a0*/  STG.E.U8 desc[UR4][R12.64+0xe], R20 ;  /* 0x00000e140c007986 */ /* 0x0103e8000c101104 */
[----:B--2---:R1:W-:Y:S04]  /*06b0*/  STG.E.U8 desc[UR4][R12.64+0xc], R27 ;  /* 0x00000c1b0c007986 */ /* 0x0043e8000c101104 */
[----:B------:R1:W-:Y:S04]  /*06c0*/  STG.E.U8 desc[UR4][R12.64+0xd], R25 ;  /* 0x00000d190c007986 */ /* 0x0003e8000c101104 */
[----:B------:R1:W-:Y:S04]  /*06d0*/  STG.E.U8 desc[UR4][R12.64+0xa], R23 ;  /* 0x00000a170c007986 */ /* 0x0003e8000c101104 */
[----:B------:R1:W-:Y:S04]  /*06e0*/  STG.E.U8 desc[UR4][R12.64+0xb], R21 ;  /* 0x00000b150c007986 */ /* 0x0003e8000c101104 */
[----:B------:R1:W-:Y:S04]  /*06f0*/  STG.E.U8 desc[UR4][R12.64+0x8], R17 ;  /* 0x000008110c007986 */ /* 0x0003e8000c101104 */
[----:B------:R1:W-:Y:S02]  /*0700*/  STG.E.U8 desc[UR4][R12.64+0x9], R15 ;  /* 0x0000090f0c007986 */ /* 0x0003e4000c101104 */
.L_x_9:
[----:B------:R-:W-:Y:S05]  /*0710*/  BSYNC.RECONVERGENT B1 ;  /* 0x0000000000017941 */ /* 0x000fea0003800200 */
.L_x_7:
[----:B------:R-:W-:-:S13]  /*0720*/  ISETP.NE.AND P0, PT, R16, R11, PT ;  /* 0x0000000b1000720c */ /* 0x000fda0003f05270 */
[----:B------:R-:W-:Y:S05]  /*0730*/  @!P0 BRA `(.L_x_6) ;  /* 0x0000000000108947 */ /* 0x000fea0003800000 */
[----:B-1----:R-:W3:Y:S01]  /*0740*/  LDG.E R13, desc[UR4][R8.64] ;  /* 0x00000004080d7981 */ /* 0x002ee2000c1e1900 */
[----:B------:R-:W-:-:S04]  /*0750*/  IADD3 R14, PT, PT, R14, 0x1, RZ ;  /* 0x000000010e0e7810 */ /* 0x000fc80007ffe0ff */
[----:B---3--:R-:W-:-:S13]  /*0760*/  ISETP.GE.AND P0, PT, R14, R13, PT ;  /* 0x0000000d0e00720c */ /* 0x008fda0003f06270 */
[----:B------:R-:W-:Y:S05]  /*0770*/  @!P0 BRA `(.L_x_11) ;  /* 0xfffffffc00248947 */ /* 0x000fea000383ffff */
.L_x_6:
[----:B------:R-:W-:Y:S05]  /*0780*/  BSYNC.RECONVERGENT B0 ;  /* 0x0000000000007941 */ /* 0x000fea0003800200 */
.L_x_5:
[----:B--2---:R-:W2:Y:S01]  /*0790*/  LDC.64 R2, c[0x0][0x3c0] ;  /* 0x0000f000ff027b82 */ /* 0x004ea20000000a00 */
[----:B------:R-:W3:Y:S01]  /*07a0*/  LDCU UR6, c[0x0][0x3b8] ;  /* 0x00007700ff0677ac */ /* 0x000ee20008000800 */
[----:B--2---:R-:W-:-:S06]  /*07b0*/  IMAD.WIDE R2, R0, 0x4, R2 ;  /* 0x0000000400027825 */ /* 0x004fcc00078e0202 */
[----:B------:R-:W3:Y:S02]  /*07c0*/  LDG.E R2, desc[UR4][R2.64] ;  /* 0x0000000402027981 */ /* 0x000ee4000c1e1900 */
[----:B---3--:R-:W-:-:S13]  /*07d0*/  FSETP.GTU.AND P0, PT, R2, UR6, PT ;  /* 0x0000000602007c0b */ /* 0x008fda000bf0c000 */
[----:B------:R-:W-:Y:S05]  /*07e0*/  @P0 EXIT ;  /* 0x000000000000094d */ /* 0x000fea0003800000 */
[----:B------:R-:W2:Y:S02]  /*07f0*/  LDC.64 R2, c[0x0][0x3c8] ;  /* 0x0000f200ff027b82 */ /* 0x000ea40000000a00 */
[----:B--2---:R-:W-:Y:S02]  /*0800*/  IMAD.WIDE R10, R10, 0x4, R2 ;  /* 0x000000040a0a7825 */ /* 0x004fe400078e0202 */
[----:B------:R-:W2:Y:S04]  /*0810*/  LDG.E.64 R2, desc[UR4][R4.64+0x8] ;  /* 0x0000080404027981 */ /* 0x000ea8000c1e1b00 */
[----:B------:R-:W2:Y:S04]  /*0820*/  LDG.E R7, desc[UR4][R10.64+0x4] ;  /* 0x000004040a077981 */ /* 0x000ea8000c1e1900 */
[----:B------:R-:W3:Y:S01]  /*0830*/  LDG.E R9, desc[UR4][R10.64] ;  /* 0x000000040a097981 */ /* 0x000ee2000c1e1900 */
[----:B--2---:R-:W-:-:S05]  /*0840*/  IMAD.WIDE R6, R7, 0x8, R2 ;  /* 0x0000000807067825 */ /* 0x004fca00078e0202 */
[----:B-1----:R-:W2:Y:S04]  /*0850*/  LDG.E R17, desc[UR4][R6.64] ;  /* 0x0000000406117981 */ /* 0x002ea8000c1e1900 */
[----:B------:R-:W4:Y:S01]  /*0860*/  LDG.E R19, desc[UR4][R6.64+0x4] ;  /* 0x0000040406137981 */ /* 0x000f22000c1e1900 */
[----:B---3--:R-:W-:-:S05]  /*0870*/  IMAD.WIDE R2, R9, 0x8, R2 ;  /* 0x0000000809027825 */ /* 0x008fca00078e0202 */
[----:B------:R-:W3:Y:S04]  /*0880*/  LDG.E R13, desc[UR4][R2.64] ;  /* 0x00000004020d7981 */ /* 0x000ee8000c1e1900 */
[----:B------:R-:W5:Y:S04]  /*0890*/  LDG.E R15, desc[UR4][R2.64+0x4] ;  /* 0x00000404020f7981 */ /* 0x000f68000c1e1900 */
[----:B--2---:R-:W-:Y:S04]  /*08a0*/  STG.E desc[UR4][R2.64], R17 ;  /* 0x0000001102007986 */ /* 0x004fe8000c101904 */
[----:B----4-:R-:W-:Y:S04]  /*08b0*/  STG.E desc[UR4][R2.64+0x4], R19 ;  /* 0x0000041302007986 */ /* 0x010fe8000c101904 */
[----:B------:R-:W2:Y:S04]  /*08c0*/  LDG.E R9, desc[UR4][R10.64+0x4] ;  /* 0x000004040a097981 */ /* 0x000ea8000c1e1900 */
[----:B0-----:R-:W2:Y:S02]  /*08d0*/  LDG.E.64 R4, desc[UR4][R4.64+0x8] ;  /* 0x0000080404047981 */ /* 0x001ea4000c1e1b00 */
[----:B--2---:R-:W-:-:S05]  /*08e0*/  IMAD.WIDE R8, R9, 0x8, R4 ;  /* 0x0000000809087825 */ /* 0x004fca00078e0204 */
[----:B---3--:R-:W-:Y:S04]  /*08f0*/  STG.E desc[UR4][R8.64], R13 ;  /* 0x0000000d08007986 */ /* 0x008fe8000c101904 */
[----:B-----5:R-:W-:Y:S01]  /*0900*/  STG.E desc[UR4][R8.64+0x4], R15 ;  /* 0x0000040f08007986 */ /* 0x020fe2000c101904 */
[----:B------:R-:W-:Y:S05]  /*0910*/  EXIT ;  /* 0x000000000000794d */ /* 0x000fea0003800000 */
.L_x_0:
[----:B------:R-:W0:Y:S08]  /*0920*/  LDC.64 R8, c[0x0][0x380] ;  /* 0x0000e000ff087b82 */ /* 0x000e300000000a00 */
[----:B------:R-:W1:Y:S01]  /*0930*/  LDC.64 R4, c[0x0][0x398] ;  /* 0x0000e600ff047b82 */ /* 0x000e620000000a00 */
[----:B------:R-:W-:-:S07]  /*0940*/  IMAD.SHL.U32 R2, R0, 0x2, RZ ;  /* 0x0000000200027824 */ /* 0x000fce00078e00ff */
[----:B------:R-:W2:Y:S01]  /*0950*/  LDC.64 R6, c[0x0][0x3c0] ;  /* 0x0000f000ff067b82 */ /* 0x000ea20000000a00 */
[----:B0-----:R-:W-:-:S06]  /*0960*/  IMAD.WIDE R12, R0, 0x18, R8 ;  /* 0x00000018000c7825 */ /* 0x001fcc00078e0208 */
[----:B------:R-:W3:Y:S01]  /*0970*/  LDG.E R12, desc[UR4][R12.64] ;  /* 0x000000040c0c7981 */ /* 0x000ee2000c1e1900 */
[----:B-1----:R-:W-:Y:S02]  /*0980*/  IMAD.WIDE R10, R2, 0x4, R4 ;  /* 0x00000004020a7825 */ /* 0x002fe400078e0204 */
[----:B------:R-:W0:Y:S04]  /*0990*/  LDC.64 R4, c[0x0][0x388] ;  /* 0x0000e200ff047b82 */ /* 0x000e280000000a00 */
[----:B------:R-:W4:Y:S01]  /*09a0*/  LDG.E R11, desc[UR4][R10.64] ;  /* 0x000000040a0b7981 */ /* 0x000f22000c1e1900 */
[----:B------:R-:W-:Y:S01]  /*09b0*/  BSSY.RECONVERGENT B0, `(.L_x_12) ;  /* 0x0000019000007945 */ /* 0x000fe20003800200 */
[----:B--2---:R-:W-:-:S04]  /*09c0*/  IMAD.WIDE R6, R0, 0x4, R6 ;  /* 0x0000000400067825 */ /* 0x004fc800078e0206 */
[----:B0-----:R-:W-:Y:S01]  /*09d0*/  IMAD.WIDE R4, R0, 0x18, R4 ;  /* 0x0000001800047825 */ /* 0x001fe200078e0204 */
[----:B---3--:R-:W-:Y:S02]  /*09e0*/  ISETP.NE.U32.AND P0, PT, R12, RZ, PT ;  /* 0x000000ff0c00720c */ /* 0x008fe40003f05070 */
[----:B------:R-:W-:-:S04]  /*09f0*/  SHF.R.S32.HI R3, RZ, 0x1f, R12 ;  /* 0x0000001fff037819 */ /* 0x000fc8000001140c */
[----:B------:R-:W-:Y:S01]  /*0a00*/  ISETP.NE.AND.EX P0, PT, R3, RZ, PT, P0 ;  /* 0x000000ff0300720c */ /* 0x000fe20003f05300 */
[----:B----4-:R-:W-:-:S12]  /*0a10*/  IMAD.WIDE R8, R11, 0x18, R8 ;  /* 0x000000180b087825 */ /* 0x010fd800078e0208 */
[----:B------:R-:W-:Y:S05]  /*0a20*/  @!P0 BRA `(.L_x_13) ;  /* 0x0000000000448947 */ /* 0x000fea0003800000 */
[----:B------:R-:W5:Y:S04]  /*0a30*/  LDG.E.64 R8, desc[UR4][R8.64+0x8] ;  /* 0x0000080408087981 */ /* 0x000f68000c1e1b00 */
[----:B------:R0:W5:Y:S01]  /*0a40*/  LDG.E.64 R10, desc[UR4][R4.64+0x8] ;  /* 0x00000804040a7981 */ /* 0x000162000c1e1b00 */
[C---:B------:R-:W-:Y:S01]  /*0a50*/  SHF.L.U64.HI R16, R12.reuse, 0x3, R3 ;  /* 0x000000030c107819 */ /* 0x040fe20000010203 */
[----:B------:R-:W-:Y:S01]  /*0a60*/  IMAD.SHL.U32 R0, R12, 0x8, RZ ;  /* 0x000000080c007824 */ /* 0x000fe200078e00ff */
[----:B------:R-:W-:Y:S01]  /*0a70*/  MOV R3, RZ ;  /* 0x000000ff00037202 */ /* 0x000fe20000000f00 */
[----:B------:R-:W-:-:S07]  /*0a80*/  IMAD.MOV.U32 R17, RZ, RZ, RZ ;  /* 0x000000ffff117224 */ /* 0x000fce00078e00ff */
.L_x_14:
[----:B-----5:R-:W-:-:S04]  /*0a90*/  IADD3 R12, P0, PT, R8, R3, RZ ;  /* 0x00000003080c7210 */ /* 0x020fc80007f1e0ff */
[----:B-1----:R-:W-:-:S06]  /*0aa0*/  IADD3.X R13, PT, PT, R9, R17, RZ, P0, !PT ;  /* 0x00000011090d7210 */ /* 0x002fcc00007fe4ff */
[----:B------:R-:W2:Y:S01]  /*0ab0*/  LDG.E.U8 R13, desc[UR4][R12.64] ;  /* 0x000000040c0d7981 */ /* 0x000ea2000c1e1100 */
[----:B------:R-:W-:-:S05]  /*0ac0*/  IADD3 R14, P0, PT, R10, R3, RZ ;  /* 0x000000030a0e7210 */ /* 0x000fca0007f1e0ff */
[----:B------:R-:W-:Y:S01]  /*0ad0*/  IMAD.X R15, R11, 0x1, R17, P0 ;  /* 0x000000010b0f7824 */ /* 0x000fe200000e0611 */
[----:B------:R-:W-:-:S04]  /*0ae0*/  IADD3 R3, P0, PT, R3, 0x1, RZ ;  /* 0x0000000103037810 */ /* 0x000fc80007f1e0ff */
[----:B------:R-:W-:Y:S02]  /*0af0*/  IADD3.X R17, PT, PT, RZ, R17, RZ, P0, !PT ;  /* 0x00000011ff117210 */ /* 0x000fe400007fe4ff */
[----:B------:R-:W-:-:S04]  /*0b00*/  ISETP.GE.U32.AND P0, PT, R3, R0, PT ;  /* 0x000000000300720c */ /* 0x000fc80003f06070 */
[----:B------:R-:W-:Y:S01]  /*0b10*/  ISETP.GE.U32.AND.EX P0, PT, R17, R16, PT, P0 ;  /* 0x000000101100720c */ /* 0x000fe20003f06100 */
[----:B--2---:R1:W-:-:S12]  /*0b20*/  STG.E.U8 desc[UR4][R14.64], R13 ;  /* 0x0000000d0e007986 */ /* 0x0043d8000c101104 */
[----:B------:R-:W-:Y:S05]  /*0b30*/  @!P0 BRA `(.L_x_14) ;  /* 0xfffffffc00d48947 */ /* 0x000fea000383ffff */
.L_x_13:
[----:B------:R-:W-:Y:S05]  /*0b40*/  BSYNC.RECONVERGENT B0 ;  /* 0x0000000000007941 */ /* 0x000fea0003800200 */
.L_x_12:
[----:B------:R-:W2:Y:S01]  /*0b50*/  LDG.E R6, desc[UR4][R6.64] ;  /* 0x0000000406067981 */ /* 0x000ea2000c1e1900 */
[----:B------:R-:W2:Y:S02]  /*0b60*/  LDCU UR6, c[0x0][0x3b8] ;  /* 0x00007700ff0677ac */ /* 0x000ea40008000800 */
[----:B--2---:R-:W-:-:S13]  /*0b70*/  FSETP.GTU.AND P0, PT, R6, UR6, PT ;  /* 0x0000000606007c0b */ /* 0x004fda000bf0c000 */
[----:B------:R-:W-:Y:S05]  /*0b80*/  @P0 EXIT ;  /* 0x000000000000094d */ /* 0x000fea0003800000 */
[----:B------:R-:W2:Y:S02]  /*0b90*/  LDC.64 R6, c[0x0][0x3c8] ;  /* 0x0000f200ff067b82 */ /* 0x000ea40000000a00 */
[----:B--2---:R-:W-:Y:S02]  /*0ba0*/  IMAD.WIDE R10, R2, 0x4, R6 ;  /* 0x00000004020a7825 */ /* 0x004fe400078e0206 */
[----:B------:R-:W2:Y:S04]  /*0bb0*/  LDG.E.64 R2, desc[UR4][R4.64+0x8] ;  /* 0x0000080404027981 */ /* 0x000ea8000c1e1b00 */
[----:B------:R-:W2:Y:S04]  /*0bc0*/  LDG.E R7, desc[UR4][R10.64+0x4] ;  /* 0x000004040a077981 */ /* 0x000ea8000c1e1900 */
[----:B------:R-:W3:Y:S01]  /*0bd0*/  LDG.E R9, desc[UR4][R10.64] ;  /* 0x000000040a097981 */ /* 0x000ee2000c1e1900 */
[----:B--2---:R-:W-:-:S05]  /*0be0*/  IMAD.WIDE R6, R7, 0x8, R2 ;  /* 0x0000000807067825 */ /* 0x004fca00078e0202 */
[----:B------:R-:W2:Y:S04]  /*0bf0*/  LDG.E R17, desc[UR4][R6.64] ;  /* 0x0000000406117981 */ /* 0x000ea8000c1e1900 */
[----:B------:R-:W4:Y:S01]  /*0c00*/  LDG.E R19, desc[UR4][R6.64+0x4] ;  /* 0x0000040406137981 */ /* 0x000f22000c1e1900 */
[----:B---3--:R-:W-:-:S05]  /*0c10*/  IMAD.WIDE R2, R9, 0x8, R2 ;  /* 0x0000000809027825 */ /* 0x008fca00078e0202 */
[----:B-1----:R-:W3:Y:S04]  /*0c20*/  LDG.E R13, desc[UR4][R2.64] ;  /* 0x00000004020d7981 */ /* 0x002ee8000c1e1900 */
        /* <DEDUP_REMOVED lines=9> */
.L_x_15:
[----:B------:R-:W-:-:S00]  /*0cc0*/  BRA `(.L_x_15) ;  /* 0xfffffffc00fc7947 */ /* 0x000fc0000383ffff */
[----:B------:R-:W-:-:S00]  /*0cd0*/  NOP ;  /* 0x0000000000007918 */ /* 0x000fc00000000000 */
        /* <DEDUP_REMOVED lines=10> */
.L_x_78:


//--------------------- .text._Z16selection_kernelP5WorldiPfPi --------------------------
	.section	.text._Z16selection_kernelP5WorldiPfPi,"ax",@progbits
	.align	128
        .global         _Z16selection_kernelP5WorldiPfPi
        .type           _Z16selection_kernelP5WorldiPfPi,@function
        .size           _Z16selection_kernelP5WorldiPfPi,(.L_x_79 - _Z16selection_kernelP5WorldiPfPi)
        .other          _Z16selection_kernelP5WorldiPfPi,@"STO_CUDA_ENTRY STV_DEFAULT"
_Z16selection_kernelP5WorldiPfPi:
.text._Z16selection_kernelP5WorldiPfPi:
[----:B------:R-:W-:Y:S01]  /*0000*/  LDC R1, c[0x0][0x37c] ;  /* 0x0000df00ff017b82 */ /* 0x000fe20000000800 */
[----:B------:R-:W0:Y:S07]  /*0010*/  S2R R0, SR_TID.X ;  /* 0x0000000000007919 */ /* 0x000e2e0000002100 */
[----:B------:R-:W-:Y:S01]  /*0020*/  S2UR UR4, SR_CTAID.Y ;  /* 0x00000000000479c3 */ /* 0x000fe20000002600 */
[----:B------:R-:W1:Y:S07]  /*0030*/  LDCU UR5, c[0x0][0x370] ;  /* 0x00006e00ff0577ac */ /* 0x000e6e0008000800 */
[----:B------:R-:W1:Y:S08]  /*0040*/  S2UR UR6, SR_CTAID.X ;  /* 0x00000000000679c3 */ /* 0x000e700000002500 */
[----:B------:R-:W0:Y:S08]  /*0050*/  LDC R7, c[0x0][0x360] ;  /* 0x0000d800ff077b82 */ /* 0x000e300000000800 */
[----:B------:R-:W2:Y:S01]  /*0060*/  LDC R2, c[0x0][0x388] ;  /* 0x0000e200ff027b82 */ /* 0x000ea20000000800 */
[----:B-1----:R-:W-:-:S06]  /*0070*/  UIMAD UR4, UR4, UR5, UR6 ;  /* 0x00000005040472a4 */ /* 0x002fcc000f8e0206 */
[----:B0-----:R-:W-:Y:S01]  /*0080*/  IMAD R7, R7, UR4, R0 ;  /* 0x0000000407077c24 */ /* 0x001fe2000f8e0200 */
[C---:B--2---:R-:W-:Y:S02]  /*0090*/  ISETP.GE.AND P0, PT, R2.reuse, 0x1, PT ;  /* 0x000000010200780c */ /* 0x044fe40003f06270 */
[----:B------:R-:W-:-:S04]  /*00a0*/  SHF.L.U32 R0, R2, 0x1, RZ ;  /* 0x0000000102007819 */ /* 0x000fc800000006ff */
[----:B------:R-:W-:-:S13]  /*00b0*/  ISETP.GE.OR P0, PT, R7, R0, !P0 ;  /* 0x000000000700720c */ /* 0x000fda0004706670 */
[----:B------:R-:W-:Y:S05]  /*00c0*/  @P0 EXIT ;  /* 0x000000000000094d */ /* 0x000fea0003800000 */
[----:B------:R-:W0:Y:S01]  /*00d0*/  LDC.64 R2, c[0x0][0x390] ;  /* 0x0000e400ff027b82 */ /* 0x000e220000000a00 */
[----:B------:R-:W1:Y:S01]  /*00e0*/  LDCU.64 UR4, c[0x0][0x358] ;  /* 0x00006b00ff0477ac */ /* 0x000e620008000a00 */
[----:B------:R-:W2:Y:S06]  /*00f0*/  LDCU UR6, c[0x0][0x388] ;  /* 0x00007100ff0677ac */ /* 0x000eac0008000800 */
[----:B------:R-:W3:Y:S01]  /*0100*/  LDC.64 R4, c[0x0][0x380] ;  /* 0x0000e000ff047b82 */ /* 0x000ee20000000a00 */
[----:B0-----:R-:W-:-:S05]  /*0110*/  IMAD.WIDE R2, R7, 0x4, R2 ;  /* 0x0000000407027825 */ /* 0x001fca00078e0202 */
[----:B-1----:R0:W5:Y:S01]  /*0120*/  LDG.E R0, desc[UR4][R2.64] ;  /* 0x0000000402007981 */ /* 0x002162000c1e1900 */
[----:B------:R-:W-:Y:S01]  /*0130*/  HFMA2 R9, -RZ, RZ, 0, 0 ;  /* 0x00000000ff097431 */ /* 0x000fe200000001ff */
[----:B--2---:R-:W-:Y:S06]  /*0140*/  BSSY.RECONVERGENT B0, `(.L_x_16) ;  /* 0x0000009000007945 */ /* 0x004fec0003800200 */
.L_x_18:
[----:B0--3--:R-:W-:-:S06]  /*0150*/  IMAD.WIDE.U32 R2, R9, 0x18, R4 ;  /* 0x0000001809027825 */ /* 0x009fcc00078e0004 */
[----:B------:R-:W2:Y:S02]  /*0160*/  LDG.E R3, desc[UR4][R2.64+0x14] ;  /* 0x0000140402037981 */ /* 0x000ea4000c1e1900 */
[----:B--2--5:R-:W-:-:S13]  /*0170*/  FSETP.GTU.AND P0, PT, R0, R3, PT ;  /* 0x000000030000720b */ /* 0x024fda0003f0c000 */
[----:B------:R-:W-:Y:S05]  /*0180*/  @!P0 BRA `(.L_x_17) ;  /* 0x0000000000108947 */ /* 0x000fea0003800000 */
[----:B------:R-:W-:-:S04]  /*0190*/  IADD3 R9, PT, PT, R9, 0x1, RZ ;  /* 0x0000000109097810 */ /* 0x000fc80007ffe0ff */
[----:B------:R-:W-:-:S13]  /*01a0*/  ISETP.NE.AND P0, PT, R9, UR6, PT ;  /* 0x0000000609007c0c */ /* 0x000fda000bf05270 */
[----:B------:R-:W-:Y:S05]  /*01b0*/  @P0 BRA `(.L_x_18) ;  /* 0xfffffffc00e40947 */ /* 0x000fea000383ffff */
[----:B------:R-:W-:Y:S05]  /*01c0*/  EXIT ;  /* 0x000000000000794d */ /* 0x000fea0003800000 */
.L_x_17:
[----:B------:R-:W-:Y:S05]  /*01d0*/  BSYNC.RECONVERGENT B0 ;  /* 0x0000000000007941 */ /* 0x000fea0003800200 */
.L_x_16:
[----:B------:R-:W0:Y:S02]  /*01e0*/  LDC.64 R2, c[0x0][0x398] ;  /* 0x0000e600ff027b82 */ /* 0x000e240000000a00 */
[----:B0-----:R-:W-:-:S05]  /*01f0*/  IMAD.WIDE R2, R7, 0x4, R2 ;  /* 0x0000000407027825 */ /* 0x001fca00078e0202 */
[----:B------:R-:W-:Y:S01]  /*0200*/  STG.E desc[UR4][R2.64], R9 ;  /* 0x0000000902007986 */ /* 0x000fe2000c101904 */
[----:B------:R-:W-:Y:S05]  /*0210*/  EXIT ;  /* 0x000000000000794d */ /* 0x000fea0003800000 */
.L_x_19:
        /* <DEDUP_REMOVED lines=14> */
.L_x_79:


//--------------------- .text._Z14max_fit_kernelP5WorldiS0_ --------------------------
	.section	.text._Z14max_fit_kernelP5WorldiS0_,"ax",@progbits
	.align	128
        .global         _Z14max_fit_kernelP5WorldiS0_
        .type           _Z14max_fit_kernelP5WorldiS0_,@function
        .size           _Z14max_fit_kernelP5WorldiS0_,(.L_x_80 - _Z14max_fit_kernelP5WorldiS0_)
        .other          _Z14max_fit_kernelP5WorldiS0_,@"STO_CUDA_ENTRY STV_DEFAULT"
_Z14max_fit_kernelP5WorldiS0_:
.text._Z14max_fit_kernelP5WorldiS0_:
        /* <DEDUP_REMOVED lines=11> */
[----:B------:R-:W-:Y:S01]  /*00b0*/  ISETP.NE.AND P0, PT, R0, 0x1, PT ;  /* 0x000000010000780c */ /* 0x000fe20003f05270 */
[----:B------:R-:W0:-:S12]  /*00c0*/  LDCU.64 UR10, c[0x0][0x358] ;  /* 0x00006b00ff0a77ac */ /* 0x000e180008000a00 */
[----:B------:R-:W-:Y:S05]  /*00d0*/  @!P0 BRA `(.L_x_20) ;  /* 0x0000000800e08947 */ /* 0x000fea0003800000 */
[----:B------:R-:W-:-:S13]  /*00e0*/  ISETP.NE.AND P0, PT, R0, RZ, PT ;  /* 0x000000ff0000720c */ /* 0x000fda0003f05270 */
[----:B0-----:R-:W-:Y:S05]  /*00f0*/  @P0 EXIT ;  /* 0x000000000000094d */ /* 0x001fea0003800000 */
[----:B------:R-:W-:Y:S01]  /*0100*/  UISETP.GE.AND UP0, UPT, UR9, 0x2, UPT ;  /* 0x000000020900788c */ /* 0x000fe2000bf06270 */
[----:B------:R-:W-:Y:S01]  /*0110*/  IMAD.MOV.U32 R0, RZ, RZ, RZ ;  /* 0x000000ffff007224 */ /* 0x000fe200078e00ff */
[----:B------:R-:W-:-:S07]  /*0120*/  CS2R R2, SRZ ;  /* 0x0000000000027805 */ /* 0x000fce000001ff00 */
[----:B------:R-:W-:Y:S05]  /*0130*/  BRA.U !UP0, `(.L_x_21) ;  /* 0x0000000908a47547 */ /* 0x000fea000b800000 */
[----:B------:R-:W-:Y:S01]  /*0140*/  UIADD3 UR5, UPT, UPT, UR9, -0x2, URZ ;  /* 0xfffffffe09057890 */ /* 0x000fe2000fffe0ff */
[----:B------:R-:W-:Y:S01]  /*0150*/  IMAD.MOV.U32 R0, RZ, RZ, RZ ;  /* 0x000000ffff007224 */ /* 0x000fe200078e00ff */
[----:B------:R-:W-:Y:S01]  /*0160*/  UIADD3 UR4, UPT, UPT, UR9, -0x1, URZ ;  /* 0xffffffff09047890 */ /* 0x000fe2000fffe0ff */
[----:B------:R-:W-:Y:S01]  /*0170*/  IMAD.MOV.U32 R2, RZ, RZ, RZ ;  /* 0x000000ffff027224 */ /* 0x000fe200078e00ff */
[----:B------:R-:W-:Y:S01]  /*0180*/  UISETP.GE.U32.AND UP0, UPT, UR5, 0xf, UPT ;  /* 0x0000000f0500788c */ /* 0x000fe2000bf06070 */
[----:B------:R-:W-:Y:S01]  /*0190*/  IMAD.MOV.U32 R3, RZ, RZ, 0x1 ;  /* 0x00000001ff037424 */ /* 0x000fe200078e00ff */
[----:B------:R-:W-:-:S07]  /*01a0*/  ULOP3.LUT UR8, UR4, 0xf, URZ, 0xc0, !UPT ;  /* 0x0000000f04087892 */ /* 0x000fce000f8ec0ff */
[----:B------:R-:W-:Y:S05]  /*01b0*/  BRA.U !UP0, `(.L_x_22) ;  /* 0x0000000508387547 */ /* 0x000fea000b800000 */
[----:B------:R-:W0:Y:S01]  /*01c0*/  LDCU.64 UR6, c[0x0][0x380] ;  /* 0x00007000ff0677ac */ /* 0x000e220008000a00 */
[----:B------:R-:W-:Y:S01]  /*01d0*/  IMAD.MOV.U32 R0, RZ, RZ, RZ ;  /* 0x000000ffff007224 */ /* 0x000fe200078e00ff */
[----:B------:R-:W-:Y:S01]  /*01e0*/  CS2R R2, SRZ ;  /* 0x0000000000027805 */ /* 0x000fe2000001ff00 */
[----:B0-----:R-:W-:-:S04]  /*01f0*/  UIADD3 UR5, UP0, UPT, UR6, 0xd0, URZ ;  /* 0x000000d006057890 */ /* 0x001fc8000ff1e0ff */
[----:B------:R-:W-:Y:S02]  /*0200*/  UIADD3.X UR6, UPT, UPT, URZ, UR7, URZ, UP0, !UPT ;  /* 0x00000007ff067290 */ /* 0x000fe400087fe4ff */
[----:B------:R-:W-:Y:S01]  /*0210*/  IMAD.U32 R4, RZ, RZ, UR5 ;  /* 0x00000005ff047e24 */ /* 0x000fe2000f8e00ff */
[----:B------:R-:W-:-:S03]  /*0220*/  ULOP3.LUT UR7, UR4, 0xfffffff0, URZ, 0xc0, !UPT ;  /* 0xfffffff004077892 */ /* 0x000fc6000f8ec0ff */
[----:B------:R-:W-:-:S09]  /*0230*/  IMAD.U32 R5, RZ, RZ, UR6 ;  /* 0x00000006ff057e24 */ /* 0x000fd2000f8e00ff */
.L_x_23:
[----:B------:R-:W2:Y:S04]  /*0240*/  LDG.E R15, desc[UR10][R4.64+-0xa8] ;  /* 0xffff580a040f7981 */ /* 0x000ea8000c1e1900 */
[----:B------:R-:W3:Y:S04]  /*0250*/  LDG.E R17, desc[UR10][R4.64+-0x90] ;  /* 0xffff700a04117981 */ /* 0x000ee8000c1e1900 */
[----:B------:R-:W4:Y:S04]  /*0260*/  LDG.E R19, desc[UR10][R4.64+-0x78] ;  /* 0xffff880a04137981 */ /* 0x000f28000c1e1900 */
[----:B------:R-:W5:Y:S04]  /*0270*/  LDG.E R21, desc[UR10][R4.64+-0x60] ;  /* 0xffffa00a04157981 */ /* 0x000f68000c1e1900 */
        /* <DEDUP_REMOVED lines=11> */
[----:B------:R0:W5:Y:S01]  /*0330*/  LDG.E R6, desc[UR10][R4.64+0xc0] ;  /* 0x0000c00a04067981 */ /* 0x000162000c1e1900 */
[----:B--2---:R-:W-:-:S04]  /*0340*/  FSETP.GT.AND P2, PT, R15, R0, PT ;  /* 0x000000000f00720b */ /* 0x004fc80003f44000 */
[----:B------:R-:W-:-:S04]  /*0350*/  FSEL R0, R15, R0, P2 ;  /* 0x000000000f007208 */ /* 0x000fc80001000000 */
[----:B---3--:R-:W-:-:S04]  /*0360*/  FSETP.GT.AND P3, PT, R17, R0, PT ;  /* 0x000000001100720b */ /* 0x008fc80003f64000 */
[----:B------:R-:W-:Y:S01]  /*0370*/  FSEL R0, R17, R0, P3 ;  /* 0x0000000011007208 */ /* 0x000fe20001800000 */
[----:B------:R-:W-:-:S03]  /*0380*/  @P2 VIADD R2, R3, 0x1 ;  /* 0x0000000103022836 */ /* 0x000fc60000000000 */
[----:B----4-:R-:W-:-:S04]  /*0390*/  FSETP.GT.AND P1, PT, R19, R0, PT ;  /* 0x000000001300720b */ /* 0x010fc80003f24000 */
[----:B------:R-:W-:Y:S01]  /*03a0*/  FSEL R0, R19, R0, P1 ;  /* 0x0000000013007208 */ /* 0x000fe20000800000 */
[----:B------:R-:W-:-:S03]  /*03b0*/  @P3 VIADD R2, R3, 0x2 ;  /* 0x0000000203023836 */ /* 0x000fc60000000000 */
[----:B-----5:R-:W-:-:S04]  /*03c0*/  FSETP.GT.AND P6, PT, R21, R0, PT ;  /* 0x000000001500720b */ /* 0x020fc80003fc4000 */
[----:B------:R-:W-:Y:S01]  /*03d0*/  FSEL R0, R21, R0, P6 ;  /* 0x0000000015007208 */ /* 0x000fe20003000000 */
[----:B------:R-:W-:-:S03]  /*03e0*/  @P1 VIADD R2, R3, 0x3 ;  /* 0x0000000303021836 */ /* 0x000fc60000000000 */
[----:B------:R-:W-:-:S04]  /*03f0*/  FSETP.GT.AND P5, PT, R23, R0, PT ;  /* 0x000000001700720b */ /* 0x000fc80003fa4000 */
        /* <DEDUP_REMOVED lines=31> */
[----:B------:R-:W-:Y:S01]  /*05f0*/  @P2 VIADD R2, R3, 0xe ;  /* 0x0000000e03022836 */ /* 0x000fe20000000000 */
[----:B0-----:R-:W-:Y:S02]  /*0600*/  IADD3 R4, P2, PT, R4, 0x180, RZ ;  /* 0x0000018004047810 */ /* 0x001fe40007f5e0ff */
[----:B------:R-:W-:-:S03]  /*0610*/  FSETP.GT.AND P0, PT, R6, R7, PT ;  /* 0x000000070600720b */ /* 0x000fc60003f04000 */
[----:B------:R-:W-:Y:S01]  /*0620*/  IMAD.X R5, RZ, RZ, R5, P2 ;  /* 0x000000ffff057224 */ /* 0x000fe200010e0605 */
[----:B------:R-:W-:Y:S01]  /*0630*/  FSEL R0, R6, R7, P0 ;  /* 0x0000000706007208 */ /* 0x000fe20000000000 */
[C---:B------:R-:W-:Y:S02]  /*0640*/  @P1 VIADD R2, R3.reuse, 0xf ;  /* 0x0000000f03021836 */ /* 0x040fe40000000000 */
[----:B------:R-:W-:-:S05]  /*0650*/  VIADD R3, R3, 0x10 ;  /* 0x0000001003037836 */ /* 0x000fca0000000000 */
[C---:B------:R-:W-:Y:S02]  /*0660*/  ISETP.NE.AND P1, PT, R3.reuse, UR7, PT ;  /* 0x0000000703007c0c */ /* 0x040fe4000bf25270 */
[----:B------:R-:W-:-:S11]  /*0670*/  SEL R2, R3, R2, P0 ;  /* 0x0000000203027207 */ /* 0x000fd60000000000 */
[----:B------:R-:W-:Y:S05]  /*0680*/  @P1 BRA `(.L_x_23) ;  /* 0xfffffff800ec1947 */ /* 0x000fea000383ffff */
[----:B------:R-:W-:-:S07]  /*0690*/  VIADD R3, R3, 0x1 ;  /* 0x0000000103037836 */ /* 0x000fce0000000000 */
.L_x_22:
[----:B------:R-:W-:-:S09]  /*06a0*/  UISETP.NE.AND UP0, UPT, UR8, URZ, UPT ;  /* 0x000000ff0800728c */ /* 0x000fd2000bf05270 */
[----:B------:R-:W-:Y:S05]  /*06b0*/  BRA.U !UP0, `(.L_x_24) ;  /* 0x0000000508407547 */ /* 0x000fea000b800000 */
[----:B------:R-:W-:Y:S02]  /*06c0*/  UISETP.GE.U32.AND UP0, UPT, UR8, 0x8, UPT ;  /* 0x000000080800788c */ /* 0x000fe4000bf06070 */
[----:B------:R-:W-:-:S04]  /*06d0*/  ULOP3.LUT UR5, UR4, 0x7, URZ, 0xc0, !UPT ;  /* 0x0000000704057892 */ /* 0x000fc8000f8ec0ff */
[----:B------:R-:W-:-:S03]  /*06e0*/  UISETP.NE.AND UP1, UPT, UR5, URZ, UPT ;  /* 0x000000ff0500728c */ /* 0x000fc6000bf25270 */
[----:B------:R-:W-:Y:S08]  /*06f0*/  BRA.U !UP0, `(.L_x_25) ;  /* 0x00000001088c7547 */ /* 0x000ff0000b800000 */
[----:B------:R-:W0:Y:S02]  /*0700*/  LDC.64 R4, c[0x0][0x380] ;  /* 0x0000e000ff047b82 */ /* 0x000e240000000a00 */
[----:B0-----:R-:W-:-:S05]  /*0710*/  IMAD.WIDE.U32 R4, R3, 0x18, R4 ;  /* 0x0000001803047825 */ /* 0x001fca00078e0004 */
[----:B------:R-:W2:Y:S04]  /*0720*/  LDG.E R7, desc[UR10][R4.64+0x10] ;  /* 0x0000100a04077981 */ /* 0x000ea8000c1e1900 */
[----:B------:R-:W3:Y:S04]  /*0730*/  LDG.E R9, desc[UR10][R4.64+0x28] ;  /* 0x0000280a04097981 */ /* 0x000ee8000c1e1900 */
[----:B------:R-:W4:Y:S04]  /*0740*/  LDG.E R11, desc[UR10][R4.64+0x40] ;  /* 0x0000400a040b7981 */ /* 0x000f28000c1e1900 */
[----:B------:R-:W5:Y:S04]  /*0750*/  LDG.E R13, desc[UR10][R4.64+0x58] ;  /* 0x0000580a040d7981 */ /* 0x000f68000c1e1900 */
[----:B------:R-:W5:Y:S04]  /*0760*/  LDG.E R15, desc[UR10][R4.64+0x70] ;  /* 0x0000700a040f7981 */ /* 0x000f68000c1e1900 */
[----:B------:R-:W5:Y:S04]  /*0770*/  LDG.E R17, desc[UR10][R4.64+0x88] ;  /* 0x0000880a04117981 */ /* 0x000f68000c1e1900 */
[----:B------:R-:W5:Y:S04]  /*0780*/  LDG.E R19, desc[UR10][R4.64+0xa0] ;  /* 0x0000a00a04137981 */ /* 0x000f68000c1e1900 */
[----:B------:R-:W5:Y:S01]  /*0790*/  LDG.E R21, desc[UR10][R4.64+0xb8] ;  /* 0x0000b80a04157981 */ /* 0x000f62000c1e1900 */
[----:B--2---:R-:W-:-:S04]  /*07a0*/  FSETP.GT.AND P2, PT, R7, R0, PT ;  /* 0x000000000700720b */ /* 0x004fc80003f44000 */
[----:B------:R-:W-:Y:S02]  /*07b0*/  FSEL R0, R7, R0, P2 ;  /* 0x0000000007007208 */ /* 0x000fe40001000000 */
[----:B------:R-:W-:Y:S02]  /*07c0*/  SEL R2, R3, R2, P2 ;  /* 0x0000000203027207 */ /* 0x000fe40001000000 */
[----:B---3--:R-:W-:-:S04]  /*07d0*/  FSETP.GT.AND P3, PT, R9, R0, PT ;  /* 0x000000000900720b */ /* 0x008fc80003f64000 */
[----:B------:R-:W-:-:S04]  /*07e0*/  FSEL R0, R9, R0, P3 ;  /* 0x0000000009007208 */ /* 0x000fc80001800000 */
        /* <DEDUP_REMOVED lines=17> */
[----:B------:R-:W-:-:S08]  /*0900*/  @P2 VIADD R2, R3, 0x6 ;  /* 0x0000000603022836 */ /* 0x000fd00000000000 */
[C---:B------:R-:W-:Y:S02]  /*0910*/  @P3 VIADD R2, R3.reuse, 0x7 ;  /* 0x0000000703023836 */ /* 0x040fe40000000000 */
[----:B------:R-:W-:-:S07]  /*0920*/  VIADD R3, R3, 0x8 ;  /* 0x0000000803037836 */ /* 0x000fce0000000000 */
.L_x_25:
        /* <DEDUP_REMOVED lines=21> */
[----:B------:R-:W-:-:S08]  /*0a80*/  @P2 VIADD R2, R3, 0x2 ;  /* 0x0000000203022836 */ /* 0x000fd00000000000 */
[C---:B------:R-:W-:Y:S02]  /*0a90*/  @P3 VIADD R2, R3.reuse, 0x3 ;  /* 0x0000000303023836 */ /* 0x040fe40000000000 */
[----:B------:R-:W-:-:S07]  /*0aa0*/  VIADD R3, R3, 0x4 ;  /* 0x0000000403037836 */ /* 0x000fce0000000000 */
.L_x_26:
[----:B------:R-:W-:Y:S05]  /*0ab0*/  BRA.U !UP1, `(.L_x_24) ;  /* 0x0000000109407547 */ /* 0x000fea000b800000 */
[----:B------:R-:W0:Y:S01]  /*0ac0*/  LDC.64 R4, c[0x0][0x380] ;  /* 0x0000e000ff047b82 */ /* 0x000e220000000a00 */
[----:B------:R-:W-:Y:S01]  /*0ad0*/  UIADD3 UR4, UPT, UPT, -UR4, URZ, URZ ;  /* 0x000000ff04047290 */ /* 0x000fe2000fffe1ff */
[----:B0-----:R-:W-:-:S03]  /*0ae0*/  IMAD.WIDE.U32 R4, R3, 0x18, R4 ;  /* 0x0000001803047825 */ /* 0x001fc600078e0004 */
[----:B------:R-:W-:-:S05]  /*0af0*/  IADD3 R4, P0, PT, R4, 0x10, RZ ;  /* 0x0000001004047810 */ /* 0x000fca0007f1e0ff */
[----:B------:R-:W-:-:S08]  /*0b00*/  IMAD.X R7, RZ, RZ, R5, P0 ;  /* 0x000000ffff077224 */ /* 0x000fd000000e0605 */
.L_x_27:
[----:B------:R-:W-:-:S06]  /*0b10*/  IMAD.MOV.U32 R5, RZ, RZ, R7 ;  /* 0x000000ffff057224 */ /* 0x000fcc00078e0007 */
[----:B------:R0:W2:Y:S01]  /*0b20*/  LDG.E R5, desc[UR10][R4.64] ;  /* 0x0000000a04057981 */ /* 0x0000a2000c1e1900 */
[----:B------:R-:W-:-:S04]  /*0b30*/  UIADD3 UR4, UPT, UPT, UR4, 0x1, URZ ;  /* 0x0000000104047890 */ /* 0x000fc8000fffe0ff */
[----:B------:R-:W-:Y:S01]  /*0b40*/  UISETP.NE.AND UP0, UPT, UR4, URZ, UPT ;  /* 0x000000ff0400728c */ /* 0x000fe2000bf05270 */
[----:B0-----:R-:W-:-:S05]  /*0b50*/  IADD3 R4, P1, PT, R4, 0x18, RZ ;  /* 0x0000001804047810 */ /* 0x001fca0007f3e0ff */
[----:B------:R-:W-:Y:S01]  /*0b60*/  IMAD.X R7, RZ, RZ, R7, P1 ;  /* 0x000000ffff077224 */ /* 0x000fe200008e0607 */
[----:B--2---:R-:W-:-:S04]  /*0b70*/  FSETP.GT.AND P0, PT, R5, R0, PT ;  /* 0x000000000500720b */ /* 0x004fc80003f04000 */
[C---:B------:R-:W-:Y:S01]  /*0b80*/  SEL R2, R3.reuse, R2, P0 ;  /* 0x0000000203027207 */ /* 0x040fe20000000000 */
[----:B------:R-:W-:Y:S01]  /*0b90*/  VIADD R3, R3, 0x1 ;  /* 0x0000000103037836 */ /* 0x000fe20000000000 */
[----:B------:R-:W-:Y:S01]  /*0ba0*/  FSEL R0, R5, R0, P0 ;  /* 0x0000000005007208 */ /* 0x000fe20000000000 */
[----:B------:R-:W-:Y:S06]  /*0bb0*/  BRA.U UP0, `(.L_x_27) ;  /* 0xfffffffd00d47547 */ /* 0x000fec000b83ffff */
.L_x_24:
[----:B------:R-:W-:-:S07]  /*0bc0*/  IMAD.MOV.U32 R3, RZ, RZ, RZ ;  /* 0x000000ffff037224 */ /* 0x000fce00078e00ff */
.L_x_21:
[----:B------:R-:W0:Y:S01]  /*0bd0*/  LDC.64 R4, c[0x0][0x380] ;  /* 0x0000e000ff047b82 */ /* 0x000e220000000a00 */
[----:B------:R-:W-:Y:S02]  /*0be0*/  IMAD R7, R3, 0x18, RZ ;  /* 0x0000001803077824 */ /* 0x000fe400078e02ff */
[----:B0-----:R-:W-:-:S04]  /*0bf0*/  IMAD.WIDE.U32 R2, R2, 0x18, R4 ;  /* 0x0000001802027825 */ /* 0x001fc800078e0004 */
[----:B------:R-:W-:-:S06]  /*0c00*/  IMAD.IADD R3, R3, 0x1, R7 ;  /* 0x0000000103037824 */ /* 0x000fcc00078e0207 */
[----:B------:R-:W2:Y:S01]  /*0c10*/  LDG.E.64 R2, desc[UR10][R2.64+0x8] ;  /* 0x0000080a02027981 */ /* 0x000ea2000c1e1b00 */
[----:B------:R-:W0:Y:S03]  /*0c20*/  LDC.64 R4, c[0x0][0x390] ;  /* 0x0000e400ff047b82 */ /* 0x000e260000000a00 */
[----:B0-----:R-:W-:Y:S04]  /*0c30*/  STG.E desc[UR10][R4.64+0x10], R0 ;  /* 0x0000100004007986 */ /* 0x001fe8000c10190a */
[----:B--2---:R-:W-:Y:S01]  /*0c40*/  STG.E.64 desc[UR10][R4.64+0x8], R2 ;  /* 0x0000080204007986 */ /* 0x004fe2000c101b0a */
[----:B------:R-:W-:Y:S05]  /*0c50*/  EXIT ;  /* 0x000000000000794d */ /* 0x000fea0003800000 */
.L_x_20:
[----:B------:R-:W0:Y:S02]  /*0c60*/  LDC.64 R2, c[0x0][0x380] ;  /* 0x0000e000ff027b82 */ /* 0x000e240000000a00 */
[----:B0-----:R-:W2:Y:S06]  /*0c70*/  LDG.E R3, desc[UR10][R2.64] ;  /* 0x0000000a02037981 */ /* 0x001eac000c1e1900 */
[----:B------:R-:W2:Y:S02]  /*0c80*/  LDC.64 R4, c[0x0][0x390] ;  /* 0x0000e400ff047b82 */ /* 0x000ea40000000a00 */
[----:B--2---:R-:W-:Y:S01]  /*0c90*/  STG.E desc[UR10][R4.64], R3 ;  /* 0x0000000304007986 */ /* 0x004fe2000c10190a */
[----:B------:R-:W-:Y:S05]  /*0ca0*/  EXIT ;  /* 0x000000000000794d */ /* 0x000fea0003800000 */
.L_x_28:
        /* <DEDUP_REMOVED lines=13> */
.L_x_80:


//--------------------- .text._Z15fit_prob_kernelP5WorldiPf --------------------------
	.section	.text._Z15fit_prob_kernelP5WorldiPf,"ax",@progbits
	.align	128
        .global         _Z15fit_prob_kernelP5WorldiPf
        .type           _Z15fit_prob_kernelP5WorldiPf,@function
        .size           _Z15fit_prob_kernelP5WorldiPf,(.L_x_76 - _Z15fit_prob_kernelP5WorldiPf)
        .other          _Z15fit_prob_kernelP5WorldiPf,@"STO_CUDA_ENTRY STV_DEFAULT"
_Z15fit_prob_kernelP5WorldiPf:
.text._Z15fit_prob_kernelP5WorldiPf:
        /* <DEDUP_REMOVED lines=12> */
[----:B------:R-:W0:Y:S07]  /*00c0*/  LDCU.64 UR4, c[0x0][0x358] ;  /* 0x00006b00ff0477ac */ /* 0x000e2e0008000a00 */
[----:B------:R-:W1:Y:S01]  /*00d0*/  LDC.64 R4, c[0x0][0x380] ;  /* 0x0000e000ff047b82 */ /* 0x000e620000000a00 */
[----:B0-----:R-:W2:Y:S01]  /*00e0*/  LDG.E R3, desc[UR4][R2.64] ;  /* 0x0000000402037981 */ /* 0x001ea2000c1e1900 */
[----:B-1----:R-:W-:-:S05]  /*00f0*/  IMAD.WIDE R4, R7, 0x18, R4 ;  /* 0x0000001807047825 */ /* 0x002fca00078e0204 */
[----:B------:R-:W3:Y:S01]  /*0100*/  LDG.E R0, desc[UR4][R4.64+0x14] ;  /* 0x0000140404007981 */ /* 0x000ee2000c1e1900 */
[----:B------:R-:W-:Y:S01]  /*0110*/  BSSY.RECONVERGENT B0, `(.L_x_29) ;  /* 0x000000c000007945 */ /* 0x000fe20003800200 */
[----:B--2---:R-:W0:Y:S08]  /*0120*/  MUFU.RCP R6, R3 ;  /* 0x0000000300067308 */ /* 0x004e300000001000 */
[----:B---3--:R-:W1:Y:S01]  /*0130*/  FCHK P0, R0, R3 ;  /* 0x0000000300007302 */ /* 0x008e620000000000 */
[----:B0-----:R-:W-:-:S04]  /*0140*/  FFMA R7, -R3, R6, 1 ;  /* 0x3f80000003077423 */ /* 0x001fc80000000106 */
[----:B------:R-:W-:-:S04]  /*0150*/  FFMA R7, R6, R7, R6 ;  /* 0x0000000706077223 */ /* 0x000fc80000000006 */
[----:B------:R-:W-:-:S04]  /*0160*/  FFMA R6, R0, R7, RZ ;  /* 0x0000000700067223 */ /* 0x000fc800000000ff */
[----:B------:R-:W-:-:S04]  /*0170*/  FFMA R8, -R3, R6, R0 ;  /* 0x0000000603087223 */ /* 0x000fc80000000100 */
[----:B------:R-:W-:Y:S01]  /*0180*/  FFMA R7, R7, R8, R6 ;  /* 0x0000000807077223 */ /* 0x000fe20000000006 */
[----:B-1----:R-:W-:Y:S06]  /*0190*/  @!P0 BRA `(.L_x_30) ;  /* 0x00000000000c8947 */ /* 0x002fec0003800000 */
[----:B------:R-:W-:-:S07]  /*01a0*/  MOV R2, 0x1c0 ;  /* 0x000001c000027802 */ /* 0x000fce0000000f00 */
[----:B------:R-:W-:Y:S05]  /*01b0*/  CALL.REL.NOINC `($__internal_0_$__cuda_sm3x_div_rn_noftz_f32_slowpath) ;  /* 0x0000000000107944 */ /* 0x000fea0003c00000 */
[----:B------:R-:W-:-:S07]  /*01c0*/  IMAD.MOV.U32 R7, RZ, RZ, R0 ;  /* 0x000000ffff077224 */ /* 0x000fce00078e0000 */
.L_x_30:
[----:B------:R-:W-:Y:S05]  /*01d0*/  BSYNC.RECONVERGENT B0 ;  /* 0x0000000000007941 */ /* 0x000fea0003800200 */
.L_x_29:
[----:B------:R-:W-:Y:S01]  /*01e0*/  STG.E desc[UR4][R4.64+0x14], R7 ;  /* 0x0000140704007986 */ /* 0x000fe2000c101904 */
[----:B------:R-:W-:Y:S05]  /*01f0*/  EXIT ;  /* 0x000000000000794d */ /* 0x000fea0003800000 */
        .weak           $__internal_0_$__cuda_sm3x_div_rn_noftz_f32_slowpath
        .type           $__internal_0_$__cuda_sm3x_div_rn_noftz_f32_slowpath,@function
        .size           $__internal_0_$__cuda_sm3x_div_rn_noftz_f32_slowpath,(.L_x_76 - $__internal_0_$__cuda_sm3x_div_rn_noftz_f32_slowpath)
$__internal_0_$__cuda_sm3x_div_rn_noftz_f32_slowpath:
[--C-:B------:R-:W-:Y:S01]  /*0200*/  SHF.R.U32.HI R7, RZ, 0x17, R3.reuse ;  /* 0x00000017ff077819 */ /* 0x100fe20000011603 */
[----:B------:R-:W-:Y:S01]  /*0210*/  BSSY.RECONVERGENT B1, `(.L_x_31) ;  /* 0x0000064000017945 */ /* 0x000fe20003800200 */
[--C-:B------:R-:W-:Y:S01]  /*0220*/  SHF.R.U32.HI R6, RZ, 0x17, R0.reuse ;  /* 0x00000017ff067819 */ /* 0x100fe20000011600 */
[----:B------:R-:W-:Y:S01]  /*0230*/  IMAD.MOV.U32 R8, RZ, RZ, R0 ;  /* 0x000000ffff087224 */ /* 0x000fe200078e0000 */
[----:B------:R-:W-:Y:S01]  /*0240*/  LOP3.LUT R7, R7, 0xff, RZ, 0xc0, !PT ;  /* 0x000000ff07077812 */ /* 0x000fe200078ec0ff */
[----:B------:R-:W-:Y:S01]  /*0250*/  IMAD.MOV.U32 R9, RZ, RZ, R3 ;  /* 0x000000ffff097224 */ /* 0x000fe200078e0003 */
[----:B------:R-:W-:-:S03]  /*0260*/  LOP3.LUT R6, R6, 0xff, RZ, 0xc0, !PT ;  /* 0x000000ff06067812 */ /* 0x000fc600078ec0ff */
[----:B------:R-:W-:Y:S02]  /*0270*/  VIADD R12, R7, 0xffffffff ;  /* 0xffffffff070c7836 */ /* 0x000fe40000000000 */
[----:B------:R-:W-:-:S03]  /*0280*/  VIADD R11, R6, 0xffffffff ;  /* 0xffffffff060b7836 */ /* 0x000fc60000000000 */
[----:B------:R-:W-:-:S04]  /*0290*/  ISETP.GT.U32.AND P0, PT, R12, 0xfd, PT ;  /* 0x000000fd0c00780c */ /* 0x000fc80003f04070 */
[----:B------:R-:W-:-:S13]  /*02a0*/  ISETP.GT.U32.OR P0, PT, R11, 0xfd, P0 ;  /* 0x000000fd0b00780c */ /* 0x000fda0000704470 */
[----:B------:R-:W-:Y:S01]  /*02b0*/  @!P0 IMAD.MOV.U32 R10, RZ, RZ, RZ ;  /* 0x000000ffff0a8224 */ /* 0x000fe200078e00ff */
[----:B------:R-:W-:Y:S06]  /*02c0*/  @!P0 BRA `(.L_x_32) ;  /* 0x00000000005c8947 */ /* 0x000fec0003800000 */
[----:B------:R-:W-:Y:S02]  /*02d0*/  FSETP.GTU.FTZ.AND P0, PT, |R0|, +INF , PT ;  /* 0x7f8000000000780b */ /* 0x000fe40003f1c200 */
[----:B------:R-:W-:-:S04]  /*02e0*/  FSETP.GTU.FTZ.AND P1, PT, |R3|, +INF , PT ;  /* 0x7f8000000300780b */ /* 0x000fc80003f3c200 */
[----:B------:R-:W-:-:S13]  /*02f0*/  PLOP3.LUT P0, PT, P0, P1, PT, 0xf8, 0x8f ;  /* 0x00000000008f781c */ /* 0x000fda0000703f70 */
[----:B------:R-:W-:Y:S05]  /*0300*/  @P0 BRA `(.L_x_33) ;  /* 0x00000004004c0947 */ /* 0x000fea0003800000 */
[----:B------:R-:W-:-:S13]  /*0310*/  LOP3.LUT P0, RZ, R9, 0x7fffffff, R8, 0xc8, !PT ;  /* 0x7fffffff09ff7812 */ /* 0x000fda000780c808 */
[----:B------:R-:W-:Y:S05]  /*0320*/  @!P0 BRA `(.L_x_34) ;  /* 0x00000004003c8947 */ /* 0x000fea0003800000 */
[C---:B------:R-:W-:Y:S02]  /*0330*/  FSETP.NEU.FTZ.AND P2, PT, |R0|.reuse, +INF , PT ;  /* 0x7f8000000000780b */ /* 0x040fe40003f5d200 */
[----:B------:R-:W-:Y:S02]  /*0340*/  FSETP.NEU.FTZ.AND P1, PT, |R3|, +INF , PT ;  /* 0x7f8000000300780b */ /* 0x000fe40003f3d200 */
[----:B------:R-:W-:-:S11]  /*0350*/  FSETP.NEU.FTZ.AND P0, PT, |R0|, +INF , PT ;  /* 0x7f8000000000780b */ /* 0x000fd60003f1d200 */
[----:B------:R-:W-:Y:S05]  /*0360*/  @!P1 BRA !P2, `(.L_x_34) ;  /* 0x00000004002c9947 */ /* 0x000fea0005000000 */
[----:B------:R-:W-:-:S04]  /*0370*/  LOP3.LUT P2, RZ, R8, 0x7fffffff, RZ, 0xc0, !PT ;  /* 0x7fffffff08ff7812 */ /* 0x000fc8000784c0ff */
[----:B------:R-:W-:-:S13]  /*0380*/  PLOP3.LUT P1, PT, P1, P2, PT, 0x2f, 0xf2 ;  /* 0x0000000000f2781c */ /* 0x000fda0000f24577 */
[----:B------:R-:W-:Y:S05]  /*0390*/  @P1 BRA `(.L_x_35) ;  /* 0x0000000400181947 */ /* 0x000fea0003800000 */
[----:B------:R-:W-:-:S04]  /*03a0*/  LOP3.LUT P1, RZ, R9, 0x7fffffff, RZ, 0xc0, !PT ;  /* 0x7fffffff09ff7812 */ /* 0x000fc8000782c0ff */
[----:B------:R-:W-:-:S13]  /*03b0*/  PLOP3.LUT P0, PT, P0, P1, PT, 0x2f, 0xf2 ;  /* 0x0000000000f2781c */ /* 0x000fda0000702577 */
[----:B------:R-:W-:Y:S05]  /*03c0*/  @P0 BRA `(.L_x_36) ;  /* 0x0000000400000947 */ /* 0x000fea0003800000 */
[----:B------:R-:W-:Y:S02]  /*03d0*/  ISETP.GE.AND P0, PT, R11, RZ, PT ;  /* 0x000000ff0b00720c */ /* 0x000fe40003f06270 */
[----:B------:R-:W-:-:S11]  /*03e0*/  ISETP.GE.AND P1, PT, R12, RZ, PT ;  /* 0x000000ff0c00720c */ /* 0x000fd60003f26270 */
[----:B------:R-:W-:Y:S02]  /*03f0*/  @P0 IMAD.MOV.U32 R10, RZ, RZ, RZ ;  /* 0x000000ffff0a0224 */ /* 0x000fe400078e00ff */
[----:B------:R-:W-:Y:S01]  /*0400*/  @!P0 FFMA R8, R0, 1.84467440737095516160e+19, RZ ;  /* 0x5f80000000088823 */ /* 0x000fe200000000ff */
[----:B------:R-:W-:Y:S02]  /*0410*/  @!P0 IMAD.MOV.U32 R10, RZ, RZ, -0x40 ;  /* 0xffffffc0ff0a8424 */ /* 0x000fe400078e00ff */
[----:B------:R-:W-:Y:S02]  /*0420*/  @!P1 FFMA R9, R3, 1.84467440737095516160e+19, RZ ;  /* 0x5f80000003099823 */ /* 0x000fe400000000ff */
[----:B------:R-:W-:-:S07]  /*0430*/  @!P1 VIADD R10, R10, 0x40 ;  /* 0x000000400a0a9836 */ /* 0x000fce0000000000 */
.L_x_32:
[----:B------:R-:W-:Y:S01]  /*0440*/  LEA R0, R7, 0xc0800000, 0x17 ;  /* 0xc080000007007811 */ /* 0x000fe200078eb8ff */
[----:B------:R-:W-:Y:S01]  /*0450*/  VIADD R6, R6, 0xffffff81 ;  /* 0xffffff8106067836 */ /* 0x000fe20000000000 */
[----:B------:R-:W-:Y:S03]  /*0460*/  BSSY.RECONVERGENT B2, `(.L_x_37) ;  /* 0x0000035000027945 */ /* 0x000fe60003800200 */
[----:B------:R-:W-:Y:S01]  /*0470*/  IMAD.IADD R9, R9, 0x1, -R0 ;  /* 0x0000000109097824 */ /* 0x000fe200078e0a00 */
[C---:B------:R-:W-:Y:S01]  /*0480*/  IADD3 R7, PT, PT, R6.reuse, 0x7f, -R7 ;  /* 0x0000007f06077810 */ /* 0x040fe20007ffe807 */
[----:B------:R-:W-:Y:S02]  /*0490*/  IMAD R0, R6, -0x800000, R8 ;  /* 0xff80000006007824 */ /* 0x000fe400078e0208 */
[----:B------:R-:W0:Y:S01]  /*04a0*/  MUFU.RCP R3, R9 ;  /* 0x0000000900037308 */ /* 0x000e220000001000 */
[----:B------:R-:W-:Y:S01]  /*04b0*/  FADD.FTZ R11, -R9, -RZ ;  /* 0x800000ff090b7221 */ /* 0x000fe20000010100 */
[----:B------:R-:W-:-:S03]  /*04c0*/  IMAD.IADD R7, R7, 0x1, R10 ;  /* 0x0000000107077824 */ /* 0x000fc600078e020a */
[----:B0-----:R-:W-:-:S04]  /*04d0*/  FFMA R12, R3, R11, 1 ;  /* 0x3f800000030c7423 */ /* 0x001fc8000000000b */
[----:B------:R-:W-:-:S04]  /*04e0*/  FFMA R12, R3, R12, R3 ;  /* 0x0000000c030c7223 */ /* 0x000fc80000000003 */
[----:B------:R-:W-:-:S04]  /*04f0*/  FFMA R3, R0, R12, RZ ;  /* 0x0000000c00037223 */ /* 0x000fc800000000ff */
[----:B------:R-:W-:-:S04]  /*0500*/  FFMA R8, R11, R3, R0 ;  /* 0x000000030b087223 */ /* 0x000fc80000000000 */
[----:B------:R-:W-:-:S04]  /*0510*/  FFMA R13, R12, R8, R3 ;  /* 0x000000080c0d7223 */ /* 0x000fc80000000003 */
[----:B------:R-:W-:-:S04]  /*0520*/  FFMA R8, R11, R13, R0 ;  /* 0x0000000d0b087223 */ /* 0x000fc80000000000 */
[----:B------:R-:W-:-:S05]  /*0530*/  FFMA R0, R12, R8, R13 ;  /* 0x000000080c007223 */ /* 0x000fca000000000d */
[----:B------:R-:W-:-:S04]  /*0540*/  SHF.R.U32.HI R3, RZ, 0x17, R0 ;  /* 0x00000017ff037819 */ /* 0x000fc80000011600 */
[----:B------:R-:W-:-:S05]  /*0550*/  LOP3.LUT R3, R3, 0xff, RZ, 0xc0, !PT ;  /* 0x000000ff03037812 */ /* 0x000fca00078ec0ff */
[----:B------:R-:W-:-:S04]  /*0560*/  IMAD.IADD R9, R3, 0x1, R7 ;  /* 0x0000000103097824 */ /* 0x000fc800078e0207 */
[----:B------:R-:W-:-:S05]  /*0570*/  VIADD R3, R9, 0xffffffff ;  /* 0xffffffff09037836 */ /* 0x000fca0000000000 */
[----:B------:R-:W-:-:S13]  /*0580*/  ISETP.GE.U32.AND P0, PT, R3, 0xfe, PT ;  /* 0x000000fe0300780c */ /* 0x000fda0003f06070 */
[----:B------:R-:W-:Y:S05]  /*0590*/  @!P0 BRA `(.L_x_38) ;  /* 0x0000000000808947 */ /* 0x000fea0003800000 */
[----:B------:R-:W-:-:S13]  /*05a0*/  ISETP.GT.AND P0, PT, R9, 0xfe, PT ;  /* 0x000000fe0900780c */ /* 0x000fda0003f04270 */
[----:B------:R-:W-:Y:S05]  /*05b0*/  @P0 BRA `(.L_x_39) ;  /* 0x00000000006c0947 */ /* 0x000fea0003800000 */
[----:B------:R-:W-:-:S13]  /*05c0*/  ISETP.GE.AND P0, PT, R9, 0x1, PT ;  /* 0x000000010900780c */ /* 0x000fda0003f06270 */
[----:B------:R-:W-:Y:S05]  /*05d0*/  @P0 BRA `(.L_x_40) ;  /* 0x0000000000740947 */ /* 0x000fea0003800000 */
[----:B------:R-:W-:Y:S02]  /*05e0*/  ISETP.GE.AND P0, PT, R9, -0x18, PT ;  /* 0xffffffe80900780c */ /* 0x000fe40003f06270 */
[----:B------:R-:W-:-:S11]  /*05f0*/  LOP3.LUT R0, R0, 0x80000000, RZ, 0xc0, !PT ;  /* 0x8000000000007812 */ /* 0x000fd600078ec0ff */
[----:B------:R-:W-:Y:S05]  /*0600*/  @!P0 BRA `(.L_x_40) ;  /* 0x0000000000688947 */ /* 0x000fea0003800000 */
[CCC-:B------:R-:W-:Y:S01]  /*0610*/  FFMA.RZ R3, R12.reuse, R8.reuse, R13.reuse ;  /* 0x000000080c037223 */ /* 0x1c0fe2000000c00d */
[CCC-:B------:R-:W-:Y:S01]  /*0620*/  FFMA.RM R6, R12.reuse, R8.reuse, R13.reuse ;  /* 0x000000080c067223 */ /* 0x1c0fe2000000400d */
[C---:B------:R-:W-:Y:S02]  /*0630*/  ISETP.NE.AND P2, PT, R9.reuse, RZ, PT ;  /* 0x000000ff0900720c */ /* 0x040fe40003f45270 */
[----:B------:R-:W-:Y:S02]  /*0640*/  ISETP.NE.AND P1, PT, R9, RZ, PT ;  /* 0x000000ff0900720c */ /* 0x000fe40003f25270 */
[----:B------:R-:W-:Y:S01]  /*0650*/  LOP3.LUT R7, R3, 0x7fffff, RZ, 0xc0, !PT ;  /* 0x007fffff03077812 */ /* 0x000fe200078ec0ff */
[----:B------:R-:W-:Y:S01]  /*0660*/  FFMA.RP R3, R12, R8, R13 ;  /* 0x000000080c037223 */ /* 0x000fe2000000800d */
[----:B------:R-:W-:Y:S02]  /*0670*/  VIADD R8, R9, 0x20 ;  /* 0x0000002009087836 */ /* 0x000fe40000000000 */
[----:B------:R-:W-:Y:S01]  /*0680*/  LOP3.LUT R7, R7, 0x800000, RZ, 0xfc, !PT ;  /* 0x0080000007077812 */ /* 0x000fe200078efcff */
[----:B------:R-:W-:Y:S01]  /*0690*/  IMAD.MOV R9, RZ, RZ, -R9 ;  /* 0x000000ffff097224 */ /* 0x000fe200078e0a09 */
[----:B------:R-:W-:-:S02]  /*06a0*/  FSETP.NEU.FTZ.AND P0, PT, R3, R6, PT ;  /* 0x000000060300720b */ /* 0x000fc40003f1d000 */
[----:B------:R-:W-:Y:S02]  /*06b0*/  SHF.L.U32 R8, R7, R8, RZ ;  /* 0x0000000807087219 */ /* 0x000fe400000006ff */
[----:B------:R-:W-:Y:S02]  /*06c0*/  SEL R6, R9, RZ, P2 ;  /* 0x000000ff09067207 */ /* 0x000fe40001000000 */
[----:B------:R-:W-:Y:S02]  /*06d0*/  ISETP.NE.AND P1, PT, R8, RZ, P1 ;  /* 0x000000ff0800720c */ /* 0x000fe40000f25270 */
[----:B------:R-:W-:Y:S02]  /*06e0*/  SHF.R.U32.HI R6, RZ, R6, R7 ;  /* 0x00000006ff067219 */ /* 0x000fe40000011607 */
[----:B------:R-:W-:Y:S02]  /*06f0*/  PLOP3.LUT P0, PT, P0, P1, PT, 0xf8, 0x8f ;  /* 0x00000000008f781c */ /* 0x000fe40000703f70 */
[----:B------:R-:W-:-:S02]  /*0700*/  SHF.R.U32.HI R8, RZ, 0x1, R6 ;  /* 0x00000001ff087819 */ /* 0x000fc40000011606 */
[----:B------:R-:W-:-:S04]  /*0710*/  SEL R3, RZ, 0x1, !P0 ;  /* 0x00000001ff037807 */ /* 0x000fc80004000000 */
[----:B------:R-:W-:-:S04]  /*0720*/  LOP3.LUT R3, R3, 0x1, R8, 0xf8, !PT ;  /* 0x0000000103037812 */ /* 0x000fc800078ef808 */
[----:B------:R-:W-:-:S05]  /*0730*/  LOP3.LUT R3, R3, R6, RZ, 0xc0, !PT ;  /* 0x0000000603037212 */ /* 0x000fca00078ec0ff */
[----:B------:R-:W-:-:S05]  /*0740*/  IMAD.IADD R3, R8, 0x1, R3 ;  /* 0x0000000108037824 */ /* 0x000fca00078e0203 */
[----:B------:R-:W-:Y:S01]  /*0750*/  LOP3.LUT R0, R3, R0, RZ, 0xfc, !PT ;  /* 0x0000000003007212 */ /* 0x000fe200078efcff */
[----:B------:R-:W-:Y:S06]  /*0760*/  BRA `(.L_x_40) ;  /* 0x0000000000107947 */ /* 0x000fec0003800000 */
.L_x_39:
[----:B------:R-:W-:-:S04]  /*0770*/  LOP3.LUT R0, R0, 0x80000000, RZ, 0xc0, !PT ;  /* 0x8000000000007812 */ /* 0x000fc800078ec0ff */
[----:B------:R-:W-:Y:S01]  /*0780*/  LOP3.LUT R0, R0, 0x7f800000, RZ, 0xfc, !PT ;  /* 0x7f80000000007812 */ /* 0x000fe200078efcff */
[----:B------:R-:W-:Y:S06]  /*0790*/  BRA `(.L_x_40) ;  /* 0x0000000000047947 */ /* 0x000fec0003800000 */
.L_x_38:
[----:B------:R-:W-:-:S07]  /*07a0*/  IMAD R0, R7, 0x800000, R0 ;  /* 0x0080000007007824 */ /* 0x000fce00078e0200 */
.L_x_40:
[----:B------:R-:W-:Y:S05]  /*07b0*/  BSYNC.RECONVERGENT B2 ;  /* 0x0000000000027941 */ /* 0x000fea0003800200 */
.L_x_37:
[----:B------:R-:W-:Y:S05]  /*07c0*/  BRA `(.L_x_41) ;  /* 0x0000000000207947 */ /* 0x000fea0003800000 */
.L_x_36:
[----:B------:R-:W-:-:S04]  /*07d0*/  LOP3.LUT R0, R9, 0x80000000, R8, 0x48, !PT ;  /* 0x8000000009007812 */ /* 0x000fc800078e4808 */
[----:B------:R-:W-:Y:S01]  /*07e0*/  LOP3.LUT R0, R0, 0x7f800000, RZ, 0xfc, !PT ;  /* 0x7f80000000007812 */ /* 0x000fe200078efcff */
[----:B------:R-:W-:Y:S06]  /*07f0*/  BRA `(.L_x_41) ;  /* 0x0000000000147947 */ /* 0x000fec0003800000 */
.L_x_35:
[----:B------:R-:W-:Y:S01]  /*0800*/  LOP3.LUT R0, R9, 0x80000000, R8, 0x48, !PT ;  /* 0x8000000009007812 */ /* 0x000fe200078e4808 */
[----:B------:R-:W-:Y:S06]  /*0810*/  BRA `(.L_x_41) ;  /* 0x00000000000c7947 */ /* 0x000fec0003800000 */
.L_x_34:
[----:B------:R-:W0:Y:S01]  /*0820*/  MUFU.RSQ R0, -QNAN ;  /* 0xffc0000000007908 */ /* 0x000e220000001400 */
[----:B------:R-:W-:Y:S05]  /*0830*/  BRA `(.L_x_41) ;  /* 0x0000000000047947 */ /* 0x000fea0003800000 */
.L_x_33:
[----:B------:R-:W-:-:S07]  /*0840*/  FADD.FTZ R0, R0, R3 ;  /* 0x0000000300007221 */ /* 0x000fce0000010000 */
.L_x_41:
[----:B------:R-:W-:Y:S05]  /*0850*/  BSYNC.RECONVERGENT B1 ;  /* 0x0000000000017941 */ /* 0x000fea0003800200 */
.L_x_31:
[----:B------:R-:W-:-:S04]  /*0860*/  IMAD.MOV.U32 R3, RZ, RZ, 0x0 ;  /* 0x00000000ff037424 */ /* 0x000fc800078e00ff */
[----:B0-----:R-:W-:Y:S05]  /*0870*/  RET.REL.NODEC R2 `(_Z15fit_prob_kernelP5WorldiPf) ;  /* 0xfffffff402e07950 */ /* 0x001fea0003c3ffff */
.L_x_42:
        /* <DEDUP_REMOVED lines=16> */
.L_x_76:


//--------------------- .text._Z14fit_sum_kernelP5WorldiPf --------------------------
	.section	.text._Z14fit_sum_kernelP5WorldiPf,"ax",@progbits
	.align	128
        .global         _Z14fit_sum_kernelP5WorldiPf
        .type           _Z14fit_sum_kernelP5WorldiPf,@function
        .size           _Z14fit_sum_kernelP5WorldiPf,(.L_x_82 - _Z14fit_sum_kernelP5WorldiPf)
        .other          _Z14fit_sum_kernelP5WorldiPf,@"STO_CUDA_ENTRY STV_DEFAULT"
_Z14fit_sum_kernelP5WorldiPf:
.text._Z14fit_sum_kernelP5WorldiPf:
        /* <DEDUP_REMOVED lines=11> */
[----:B------:R-:W-:Y:S01]  /*00b0*/  ISETP.GE.AND P0, PT, R4, RZ, PT ;  /* 0x000000ff0400720c */ /* 0x000fe20003f06270 */
[----:B------:R-:W0:Y:S01]  /*00c0*/  LDCU.64 UR6, c[0x0][0x358] ;  /* 0x00006b00ff0677ac */ /* 0x000e220008000a00 */
[----:B------:R-:W-:Y:S01]  /*00d0*/  BSSY.RECONVERGENT B0, `(.L_x_43) ;  /* 0x0000073000007945 */ /* 0x000fe20003800200 */
[----:B------:R-:W-:-:S10]  /*00e0*/  HFMA2 R0, -RZ, RZ, 0, 0 ;  /* 0x00000000ff007431 */ /* 0x000fd400000001ff */
[----:B------:R-:W-:Y:S05]  /*00f0*/  @!P0 BRA `(.L_x_44) ;  /* 0x0000000400c08947 */ /* 0x000fea0003800000 */
[C---:B------:R-:W-:Y:S01]  /*0100*/  ISETP.GE.U32.AND P1, PT, R4.reuse, 0xf, PT ;  /* 0x0000000f0400780c */ /* 0x040fe20003f26070 */
[----:B------:R-:W-:Y:S01]  /*0110*/  BSSY.RECONVERGENT B1, `(.L_x_45) ;  /* 0x0000034000017945 */ /* 0x000fe20003800200 */
[----:B------:R-:W-:Y:S02]  /*0120*/  IADD3 R6, PT, PT, R4, 0x1, RZ ;  /* 0x0000000104067810 */ /* 0x000fe40007ffe0ff */
[----:B------:R-:W-:Y:S02]  /*0130*/  MOV R0, RZ ;  /* 0x000000ff00007202 */ /* 0x000fe40000000f00 */
[----:B------:R-:W-:Y:S02]  /*0140*/  LOP3.LUT R19, R6, 0xf, RZ, 0xc0, !PT ;  /* 0x0000000f06137812 */ /* 0x000fe400078ec0ff */
[----:B------:R-:W-:Y:S02]  /*0150*/  MOV R5, RZ ;  /* 0x000000ff00057202 */ /* 0x000fe40000000f00 */
[----:B------:R-:W-:-:S03]  /*0160*/  ISETP.NE.AND P0, PT, R19, RZ, PT ;  /* 0x000000ff1300720c */ /* 0x000fc60003f05270 */
[----:B------:R-:W-:Y:S10]  /*0170*/  @!P1 BRA `(.L_x_46) ;  /* 0x0000000000b49947 */ /* 0x000ff40003800000 */
[----:B------:R-:W1:Y:S01]  /*0180*/  LDCU.64 UR4, c[0x0][0x380] ;  /* 0x00007000ff0477ac */ /* 0x000e620008000a00 */
[----:B------:R-:W-:Y:S02]  /*0190*/  LOP3.LUT R5, R6, 0x7ffffff0, RZ, 0xc0, !PT ;  /* 0x7ffffff006057812 */ /* 0x000fe400078ec0ff */
[----:B------:R-:W-:Y:S02]  /*01a0*/  MOV R0, RZ ;  /* 0x000000ff00007202 */ /* 0x000fe40000000f00 */
[----:B------:R-:W-:Y:S01]  /*01b0*/  IADD3 R21, PT, PT, -R5, RZ, RZ ;  /* 0x000000ff05157210 */ /* 0x000fe20007ffe1ff */
[----:B-1----:R-:W-:-:S04]  /*01c0*/  UIADD3 UR4, UP0, UPT, UR4, 0xd0, URZ ;  /* 0x000000d004047890 */ /* 0x002fc8000ff1e0ff */
[----:B------:R-:W-:Y:S02]  /*01d0*/  UIADD3.X UR5, UPT, UPT, URZ, UR5, URZ, UP0, !UPT ;  /* 0x00000005ff057290 */ /* 0x000fe400087fe4ff */
[----:B------:R-:W-:-:S04]  /*01e0*/  MOV R2, UR4 ;  /* 0x0000000400027c02 */ /* 0x000fc80008000f00 */
[----:B------:R-:W-:-:S07]  /*01f0*/  MOV R3, UR5 ;  /* 0x0000000500037c02 */ /* 0x000fce0008000f00 */
.L_x_47:
[----:B0-----:R-:W2:Y:S04]  /*0200*/  LDG.E R17, desc[UR6][R2.64+-0xc0] ;  /* 0xffff400602117981 */ /* 0x001ea8000c1e1900 */
        /* <DEDUP_REMOVED lines=15> */
[----:B------:R-:W-:-:S04]  /*0300*/  IADD3 R21, PT, PT, R21, 0x10, RZ ;  /* 0x0000001015157810 */ /* 0x000fc80007ffe0ff */
[----:B------:R-:W-:Y:S02]  /*0310*/  ISETP.NE.AND P1, PT, R21, RZ, PT ;  /* 0x000000ff1500720c */ /* 0x000fe40003f25270 */
[----:B0-----:R-:W-:-:S04]  /*0320*/  IADD3 R2, P2, PT, R2, 0x180, RZ ;  /* 0x0000018002027810 */ /* 0x001fc80007f5e0ff */
[----:B------:R-:W-:Y:S01]  /*0330*/  IADD3.X R3, PT, PT, RZ, R3, RZ, P2, !PT ;  /* 0x00000003ff037210 */ /* 0x000fe200017fe4ff */
[----:B--2---:R-:W-:-:S04]  /*0340*/  FADD R17, R17, R0 ;  /* 0x0000000011117221 */ /* 0x004fc80000000000 */
[----:B---3--:R-:W-:-:S04]  /*0350*/  FADD R17, R17, R18 ;  /* 0x0000001211117221 */ /* 0x008fc80000000000 */
[----:B----4-:R-:W-:-:S04]  /*0360*/  FADD R17, R17, R20 ;  /* 0x0000001411117221 */ /* 0x010fc80000000000 */
[----:B-----5:R-:W-:-:S04]  /*0370*/  FADD R17, R17, R22 ;  /* 0x0000001611117221 */ /* 0x020fc80000000000 */
[----:B------:R-:W-:-:S04]  /*0380*/  FADD R17, R17, R24 ;  /* 0x0000001811117221 */ /* 0x000fc80000000000 */
        /* <DEDUP_REMOVED lines=10> */
[----:B------:R-:W-:Y:S01]  /*0430*/  FADD R0, R8, R7 ;  /* 0x0000000708007221 */ /* 0x000fe20000000000 */
[----:B------:R-:W-:Y:S06]  /*0440*/  @P1 BRA `(.L_x_47) ;  /* 0xfffffffc006c1947 */ /* 0x000fec000383ffff */
.L_x_46:
[----:B0-----:R-:W-:Y:S05]  /*0450*/  BSYNC.RECONVERGENT B1 ;  /* 0x0000000000017941 */ /* 0x001fea0003800200 */
.L_x_45:
[----:B------:R-:W-:Y:S05]  /*0460*/  @!P0 BRA `(.L_x_44) ;  /* 0x0000000000e48947 */ /* 0x000fea0003800000 */
[----:B------:R-:W-:Y:S01]  /*0470*/  ISETP.GE.U32.AND P0, PT, R19, 0x8, PT ;  /* 0x000000081300780c */ /* 0x000fe20003f06070 */
[----:B------:R-:W-:Y:S01]  /*0480*/  BSSY.RECONVERGENT B1, `(.L_x_48) ;  /* 0x0000017000017945 */ /* 0x000fe20003800200 */
[----:B------:R-:W-:-:S04]  /*0490*/  LOP3.LUT R9, R6, 0x7, RZ, 0xc0, !PT ;  /* 0x0000000706097812 */ /* 0x000fc800078ec0ff */
[----:B------:R-:W-:-:S07]  /*04a0*/  ISETP.NE.AND P1, PT, R9, RZ, PT ;  /* 0x000000ff0900720c */ /* 0x000fce0003f25270 */
[----:B------:R-:W-:Y:S06]  /*04b0*/  @!P0 BRA `(.L_x_49) ;  /* 0x00000000004c8947 */ /* 0x000fec0003800000 */
        /* <DEDUP_REMOVED lines=10> */
[----:B------:R-:W-:Y:S01]  /*0560*/  IADD3 R5, PT, PT, R5, 0x8, RZ ;  /* 0x0000000805057810 */ /* 0x000fe20007ffe0ff */
[----:B--2---:R-:W-:-:S04]  /*0570*/  FADD R7, R0, R7 ;  /* 0x0000000700077221 */ /* 0x004fc80000000000 */
[----:B---3--:R-:W-:-:S04]  /*0580*/  FADD R7, R7, R8 ;  /* 0x0000000807077221 */ /* 0x008fc80000000000 */
[----:B----4-:R-:W-:-:S04]  /*0590*/  FADD R7, R7, R10 ;  /* 0x0000000a07077221 */ /* 0x010fc80000000000 */
[----:B-----5:R-:W-:-:S04]  /*05a0*/  FADD R7, R7, R12 ;  /* 0x0000000c07077221 */ /* 0x020fc80000000000 */
[----:B------:R-:W-:-:S04]  /*05b0*/  FADD R7, R7, R14 ;  /* 0x0000000e07077221 */ /* 0x000fc80000000000 */
[----:B------:R-:W-:-:S04]  /*05c0*/  FADD R7, R7, R16 ;  /* 0x0000001007077221 */ /* 0x000fc80000000000 */
[----:B------:R-:W-:-:S04]  /*05d0*/  FADD R7, R7, R18 ;  /* 0x0000001207077221 */ /* 0x000fc80000000000 */
[----:B------:R-:W-:-:S07]  /*05e0*/  FADD R0, R7, R20 ;  /* 0x0000001407007221 */ /* 0x000fce0000000000 */
.L_x_49:
[----:B------:R-:W-:Y:S05]  /*05f0*/  BSYNC.RECONVERGENT B1 ;  /* 0x0000000000017941 */ /* 0x000fea0003800200 */
.L_x_48:
        /* <DEDUP_REMOVED lines=11> */
[----:B------:R-:W5:Y:S01]  /*06b0*/  LDG.E R12, desc[UR6][R2.64+0x58] ;  /* 0x00005806020c7981 */ /* 0x000f62000c1e1900 */
[----:B------:R-:W-:Y:S01]  /*06c0*/  IADD3 R5, PT, PT, R5, 0x4, RZ ;  /* 0x0000000405057810 */ /* 0x000fe20007ffe0ff */
[----:B--2---:R-:W-:-:S04]  /*06d0*/  FADD R7, R0, R7 ;  /* 0x0000000700077221 */ /* 0x004fc80000000000 */
[----:B---3--:R-:W-:-:S04]  /*06e0*/  FADD R7, R7, R8 ;  /* 0x0000000807077221 */ /* 0x008fc80000000000 */
[----:B----4-:R-:W-:-:S04]  /*06f0*/  FADD R7, R7, R10 ;  /* 0x0000000a07077221 */ /* 0x010fc80000000000 */
[----:B-----5:R-:W-:-:S07]  /*0700*/  FADD R0, R7, R12 ;  /* 0x0000000c07007221 */ /* 0x020fce0000000000 */
.L_x_51:
[----:B------:R-:W-:Y:S05]  /*0710*/  BSYNC.RECONVERGENT B1 ;  /* 0x0000000000017941 */ /* 0x000fea0003800200 */
.L_x_50:
[----:B------:R-:W-:Y:S05]  /*0720*/  @!P1 BRA `(.L_x_44) ;  /* 0x0000000000349947 */ /* 0x000fea0003800000 */
[----:B------:R-:W0:Y:S01]  /*0730*/  LDC.64 R2, c[0x0][0x380] ;  /* 0x0000e000ff027b82 */ /* 0x000e220000000a00 */
[----:B------:R-:W-:Y:S01]  /*0740*/  IADD3 R6, PT, PT, -R6, RZ, RZ ;  /* 0x000000ff06067210 */ /* 0x000fe20007ffe1ff */
[----:B0-----:R-:W-:-:S03]  /*0750*/  IMAD.WIDE.U32 R2, R5, 0x18, R2 ;  /* 0x0000001805027825 */ /* 0x001fc600078e0002 */
[----:B------:R-:W-:-:S04]  /*0760*/  IADD3 R2, P0, PT, R2, 0x10, RZ ;  /* 0x0000001002027810 */ /* 0x000fc80007f1e0ff */
[----:B------:R-:W-:-:S09]  /*0770*/  IADD3.X R5, PT, PT, RZ, R3, RZ, P0, !PT ;  /* 0x00000003ff057210 */ /* 0x000fd200007fe4ff */
.L_x_52:
[----:B------:R-:W-:-:S06]  /*0780*/  MOV R3, R5 ;  /* 0x0000000500037202 */ /* 0x000fcc0000000f00 */
[----:B------:R0:W2:Y:S01]  /*0790*/  LDG.E R3, desc[UR6][R2.64] ;  /* 0x0000000602037981 */ /* 0x0000a2000c1e1900 */
[----:B------:R-:W-:-:S04]  /*07a0*/  IADD3 R6, PT, PT, R6, 0x1, RZ ;  /* 0x0000000106067810 */ /* 0x000fc80007ffe0ff */
[----:B------:R-:W-:Y:S02]  /*07b0*/  ISETP.NE.AND P0, PT, R6, RZ, PT ;  /* 0x000000ff0600720c */ /* 0x000fe40003f05270 */
[----:B0-----:R-:W-:-:S04]  /*07c0*/  IADD3 R2, P1, PT, R2, 0x18, RZ ;  /* 0x0000001802027810 */ /* 0x001fc80007f3e0ff */
[----:B------:R-:W-:Y:S01]  /*07d0*/  IADD3.X R5, PT, PT, RZ, R5, RZ, P1, !PT ;  /* 0x00000005ff057210 */ /* 0x000fe20000ffe4ff */
[----:B--2---:R-:W-:-:S06]  /*07e0*/  FADD R0, R3, R0 ;  /* 0x0000000003007221 */ /* 0x004fcc0000000000 */
[----:B------:R-:W-:Y:S05]  /*07f0*/  @P0 BRA `(.L_x_52) ;  /* 0xfffffffc00e00947 */ /* 0x000fea000383ffff */
.L_x_44:
[----:B0-----:R-:W-:Y:S05]  /*0800*/  BSYNC.RECONVERGENT B0 ;  /* 0x0000000000007941 */ /* 0x001fea0003800200 */
.L_x_43:
[----:B------:R-:W0:Y:S01]  /*0810*/  LDC.64 R2, c[0x0][0x380] ;  /* 0x0000e000ff027b82 */ /* 0x000e220000000a00 */
[----:B------:R-:W-:-:S06]  /*0820*/  UIADD3 UR4, UPT, UPT, UR8, -0x1, URZ ;  /* 0xffffffff08047890 */ /* 0x000fcc000fffe0ff */
[C---:B------:R-:W-:Y:S01]  /*0830*/  ISETP.NE.AND P0, PT, R4.reuse, UR4, PT ;  /* 0x0000000404007c0c */ /* 0x040fe2000bf05270 */
[----:B0-----:R-:W-:-:S05]  /*0840*/  IMAD.WIDE R4, R4, 0x18, R2 ;  /* 0x0000001804047825 */ /* 0x001fca00078e0202 */
[----:B------:R0:W-:Y:S07]  /*0850*/  STG.E desc[UR6][R4.64+0x14], R0 ;  /* 0x0000140004007986 */ /* 0x0001ee000c101906 */
[----:B------:R-:W-:Y:S05]  /*0860*/  @P0 EXIT ;  /* 0x000000000000094d */ /* 0x000fea0003800000 */
[----:B------:R-:W1:Y:S02]  /*0870*/  LDC.64 R2, c[0x0][0x390] ;  /* 0x0000e400ff027b82 */ /* 0x000e640000000a00 */
[----:B-1----:R-:W-:Y:S01]  /*0880*/  STG.E desc[UR6][R2.64], R0 ;  /* 0x0000000002007986 */ /* 0x002fe2000c101906 */
[----:B------:R-:W-:Y:S05]  /*0890*/  EXIT ;  /* 0x000000000000794d */ /* 0x000fea0003800000 */
.L_x_53:
        /* <DEDUP_REMOVED lines=14> */
.L_x_82:


//--------------------- .text._Z14fitness_kernelP5Worldi --------------------------
	.section	.text._Z14fitness_kernelP5Worldi,"ax",@progbits
	.align	128
        .global         _Z14fitness_kernelP5Worldi
        .type           _Z14fitness_kernelP5Worldi,@function
        .size           _Z14fitness_kernelP5Worldi,(.L_x_77 - _Z14fitness_kernelP5Worldi)
        .other          _Z14fitness_kernelP5Worldi,@"STO_CUDA_ENTRY STV_DEFAULT"
_Z14fitness_kernelP5Worldi:
.text._Z14fitness_kernelP5Worldi:
        /* <DEDUP_REMOVED lines=13> */
[----:B0-----:R-:W-:-:S05]  /*00d0*/  IMAD.WIDE R2, R5, 0x18, R2 ;  /* 0x0000001805027825 */ /* 0x001fca00078e0202 */
[----:B-1----:R-:W2:Y:S01]  /*00e0*/  LDG.E R0, desc[UR6][R2.64] ;  /* 0x0000000602007981 */ /* 0x002ea2000c1e1900 */
[----:B------:R-:W-:Y:S01]  /*00f0*/  BSSY.RECONVERGENT B0, `(.L_x_54) ;  /* 0x00000c6000007945 */ /* 0x000fe20003800200 */
[----:B------:R-:W-:Y:S01]  /*0100*/  IMAD.MOV.U32 R12, RZ, RZ, RZ ;  /* 0x000000ffff0c7224 */ /* 0x000fe200078e00ff */
[----:B--2---:R-:W-:-:S13]  /*0110*/  ISETP.GE.AND P0, PT, R0, 0x2, PT ;  /* 0x000000020000780c */ /* 0x004fda0003f06270 */
[----:B------:R-:W-:Y:S05]  /*0120*/  @!P0 BRA `(.L_x_55) ;  /* 0x0000000c00088947 */ /* 0x000fea0003800000 */
[----:B------:R0:W5:Y:S01]  /*0130*/  LDG.E.64 R4, desc[UR6][R2.64+0x8] ;  /* 0x0000080602047981 */ /* 0x000162000c1e1b00 */
[C---:B------:R-:W-:Y:S01]  /*0140*/  ISETP.GE.U32.AND P1, PT, R0.reuse, 0x5, PT ;  /* 0x000000050000780c */ /* 0x040fe20003f26070 */
[----:B------:R-:W-:Y:S01]  /*0150*/  VIADD R15, R0, 0xffffffff ;  /* 0xffffffff000f7836 */ /* 0x000fe20000000000 */
[----:B------:R-:W-:Y:S01]  /*0160*/  BSSY.RECONVERGENT B1, `(.L_x_56) ;  /* 0x0000065000017945 */ /* 0x000fe20003800200 */
[----:B------:R-:W-:Y:S02]  /*0170*/  HFMA2 R12, -RZ, RZ, 0, 0 ;  /* 0x00000000ff0c7431 */ /* 0x000fe400000001ff */
[----:B------:R-:W-:Y:S01]  /*0180*/  IMAD.MOV.U32 R17, RZ, RZ, RZ ;  /* 0x000000ffff117224 */ /* 0x000fe200078e00ff */
[----:B------:R-:W-:-:S04]  /*0190*/  LOP3.LUT R16, R15, 0x3, RZ, 0xc0, !PT ;  /* 0x000000030f107812 */ /* 0x000fc800078ec0ff */
[----:B------:R-:W-:-:S03]  /*01a0*/  ISETP.NE.AND P0, PT, R16, RZ, PT ;  /* 0x000000ff1000720c */ /* 0x000fc60003f05270 */
[----:B0-----:R-:W-:Y:S10]  /*01b0*/  @!P1 BRA `(.L_x_57) ;  /* 0x00000004007c9947 */ /* 0x001ff40003800000 */
[----:B------:R-:W0:Y:S01]  /*01c0*/  I2F.U32.RP R6, R0 ;  /* 0x0000000000067306 */ /* 0x000e220000209000 */
[-C--:B------:R-:W-:Y:S01]  /*01d0*/  IADD3 R7, PT, PT, RZ, -R0.reuse, RZ ;  /* 0x80000000ff077210 */ /* 0x080fe20007ffe0ff */
[----:B------:R-:W-:Y:S01]  /*01e0*/  IMAD.MOV.U32 R18, RZ, RZ, RZ ;  /* 0x000000ffff127224 */ /* 0x000fe200078e00ff */
[----:B------:R-:W-:Y:S02]  /*01f0*/  ISETP.NE.U32.AND P1, PT, R0, RZ, PT ;  /* 0x000000ff0000720c */ /* 0x000fe40003f25070 */
[----:B------:R-:W-:Y:S02]  /*0200*/  CS2R R12, SRZ ;  /* 0x00000000000c7805 */ /* 0x000fe4000001ff00 */
[----:B------:R-:W-:Y:S02]  /*0210*/  LOP3.LUT R17, R15, 0xfffffffc, RZ, 0xc0, !PT ;  /* 0xfffffffc0f117812 */ /* 0x000fe400078ec0ff */
[----:B------:R-:W-:Y:S01]  /*0220*/  LOP3.LUT R14, RZ, R0, RZ, 0x33, !PT ;  /* 0x00000000ff0e7212 */ /* 0x000fe200078e33ff */
[----:B0-----:R-:W0:Y:S02]  /*0230*/  MUFU.RCP R6, R6 ;  /* 0x0000000600067308 */ /* 0x001e240000001000 */
[----:B0-----:R-:W-:-:S06]  /*0240*/  VIADD R19, R6, 0xffffffe ;  /* 0x0ffffffe06137836 */ /* 0x001fcc0000000000 */
[----:B------:R-:W0:Y:S02]  /*0250*/  F2I.FTZ.U32.TRUNC.NTZ R19, R19 ;  /* 0x0000001300137305 */ /* 0x000e24000021f000 */
[----:B0-----:R-:W-:-:S04]  /*0260*/  IMAD R7, R7, R19, RZ ;  /* 0x0000001307077224 */ /* 0x001fc800078e02ff */
[----:B------:R-:W-:-:S07]  /*0270*/  IMAD.HI.U32 R18, R19, R7, R18 ;  /* 0x0000000713127227 */ /* 0x000fce00078e0012 */
.L_x_58:
[C---:B------:R-:W-:Y:S01]  /*0280*/  VIADD R7, R13.reuse, 0x1 ;  /* 0x000000010d077836 */ /* 0x040fe20000000000 */
[C---:B------:R-:W-:Y:S01]  /*0290*/  IADD3 R9, PT, PT, R13.reuse, 0x2, RZ ;  /* 0x000000020d097810 */ /* 0x040fe20007ffe0ff */
[----:B------:R-:W-:Y:S02]  /*02a0*/  VIADD R11, R13, 0x3 ;  /* 0x000000030d0b7836 */ /* 0x000fe40000000000 */
[----:B------:R-:W-:-:S04]  /*02b0*/  IMAD.HI.U32 R6, R18, R7, RZ ;  /* 0x0000000712067227 */ /* 0x000fc800078e00ff */
[----:B------:R-:W-:Y:S02]  /*02c0*/  IMAD.MOV R8, RZ, RZ, -R6 ;  /* 0x000000ffff087224 */ /* 0x000fe400078e0a06 */
[----:B------:R-:W-:-:S04]  /*02d0*/  IMAD.HI.U32 R6, R18, R9, RZ ;  /* 0x0000000912067227 */ /* 0x000fc800078e00ff */
[----:B------:R-:W-:Y:S01]  /*02e0*/  IMAD R7, R0, R8, R7 ;  /* 0x0000000800077224 */ /* 0x000fe200078e0207 */
[----:B------:R-:W-:Y:S01]  /*02f0*/  IADD3 R6, PT, PT, -R6, RZ, RZ ;  /* 0x000000ff06067210 */ /* 0x000fe20007ffe1ff */
[----:B------:R-:W-:-:S03]  /*0300*/  IMAD.HI.U32 R8, R18, R11, RZ ;  /* 0x0000000b12087227 */ /* 0x000fc600078e00ff */
[----:B------:R-:W-:Y:S01]  /*0310*/  ISETP.GE.U32.AND P4, PT, R7, R0, PT ;  /* 0x000000000700720c */ /* 0x000fe20003f86070 */
[----:B------:R-:W-:Y:S02]  /*0320*/  IMAD.MOV R8, RZ, RZ, -R8 ;  /* 0x000000ffff087224 */ /* 0x000fe400078e0a08 */
[C---:B------:R-:W-:Y:S02]  /*0330*/  IMAD R9, R0.reuse, R6, R9 ;  /* 0x0000000600097224 */ /* 0x040fe400078e0209 */
[----:B------:R-:W-:Y:S02]  /*0340*/  IMAD R19, R0, R8, R11 ;  /* 0x0000000800137224 */ /* 0x000fe400078e020b */
[----:B-----5:R-:W-:Y:S01]  /*0350*/  IMAD.WIDE.U32 R10, R13, 0x8, R4 ;  /* 0x000000080d0a7825 */ /* 0x020fe200078e0004 */
[-C--:B------:R-:W-:Y:S02]  /*0360*/  ISETP.GE.U32.AND P2, PT, R9, R0.reuse, PT ;  /* 0x000000000900720c */ /* 0x080fe40003f46070 */
[----:B------:R-:W-:-:S02]  /*0370*/  ISETP.GE.U32.AND P3, PT, R19, R0, PT ;  /* 0x000000001300720c */ /* 0x000fc40003f66070 */
[----:B------:R-:W2:Y:S01]  /*0380*/  LDG.E R28, desc[UR6][R10.64] ;  /* 0x000000060a1c7981 */ /* 0x000ea2000c1e1900 */
[----:B------:R-:W-:-:S03]  /*0390*/  @P4 IMAD.IADD R7, R7, 0x1, -R0 ;  /* 0x0000000107074824 */ /* 0x000fc600078e0a00 */
[----:B------:R-:W3:Y:S02]  /*03a0*/  LDG.E R29, desc[UR6][R10.64+0x4] ;  /* 0x000004060a1d7981 */ /* 0x000ee4000c1e1900 */
[-C--:B------:R-:W-:Y:S01]  /*03b0*/  ISETP.GE.U32.AND P4, PT, R7, R0.reuse, PT ;  /* 0x000000000700720c */ /* 0x080fe20003f86070 */
[----:B------:R-:W-:Y:S01]  /*03c0*/  VIADD R13, R13, 0x4 ;  /* 0x000000040d0d7836 */ /* 0x000fe20000000000 */
[----:B------:R-:W4:Y:S01]  /*03d0*/  LDG.E R21, desc[UR6][R10.64+0x8] ;  /* 0x000008060a157981 */ /* 0x000f22000c1e1900 */
[----:B------:R-:W-:Y:S02]  /*03e0*/  @P2 IADD3 R9, PT, PT, -R0, R9, RZ ;  /* 0x0000000900092210 */ /* 0x000fe40007ffe1ff */
[----:B------:R-:W-:Y:S02]  /*03f0*/  @P3 IMAD.IADD R19, R19, 0x1, -R0 ;  /* 0x0000000113133824 */ /* 0x000fe400078e0a00 */
[----:B------:R-:W-:-:S03]  /*0400*/  ISETP.GE.U32.AND P2, PT, R9, R0, PT ;  /* 0x000000000900720c */ /* 0x000fc60003f46070 */
[----:B------:R-:W-:-:S03]  /*0410*/  ISETP.GE.U32.AND P3, PT, R19, R0, PT ;  /* 0x000000001300720c */ /* 0x000fc60003f66070 */
[----:B------:R-:W-:-:S05]  /*0420*/  @P4 IMAD.IADD R7, R7, 0x1, -R0 ;  /* 0x0000000107074824 */ /* 0x000fca00078e0a00 */
[----:B------:R-:W-:Y:S02]  /*0430*/  SEL R27, R14, R7, !P1 ;  /* 0x000000070e1b7207 */ /* 0x000fe40004800000 */
[----:B------:R-:W-:-:S03]  /*0440*/  @P2 IADD3 R9, PT, PT, -R0, R9, RZ ;  /* 0x0000000900092210 */ /* 0x000fc60007ffe1ff */
[----:B------:R-:W-:Y:S01]  /*0450*/  @P3 IMAD.IADD R19, R19, 0x1, -R0 ;  /* 0x0000000113133824 */ /* 0x000fe200078e0a00 */
[----:B------:R-:W-:Y:S01]  /*0460*/  SEL R7, R14, R9, !P1 ;  /* 0x000000090e077207 */ /* 0x000fe20004800000 */
[----:B------:R-:W-:-:S03]  /*0470*/  IMAD.WIDE.U32 R26, R27, 0x8, R4 ;  /* 0x000000081b1a7825 */ /* 0x000fc600078e0004 */
[----:B------:R-:W-:Y:S02]  /*0480*/  SEL R9, R14, R19, !P1 ;  /* 0x000000130e097207 */ /* 0x000fe40004800000 */
[----:B------:R-:W2:Y:S03]  /*0490*/  LDG.E R25, desc[UR6][R26.64] ;  /* 0x000000061a197981 */ /* 0x000ea6000c1e1900 */
[----:B------:R-:W-:Y:S01]  /*04a0*/  IMAD.WIDE.U32 R8, R9, 0x8, R4 ;  /* 0x0000000809087825 */ /* 0x000fe200078e0004 */
[----:B------:R-:W3:Y:S04]  /*04b0*/  LDG.E R19, desc[UR6][R10.64+0x10] ;  /* 0x000010060a137981 */ /* 0x000ee8000c1e1900 */
[----:B------:R-:W3:Y:S04]  /*04c0*/  LDG.E R20, desc[UR6][R8.64] ;  /* 0x0000000608147981 */ /* 0x000ee8000c1e1900 */
[----:B------:R0:W4:Y:S01]  /*04d0*/  LDG.E R26, desc[UR6][R26.64+0x4] ;  /* 0x000004061a1a7981 */ /* 0x000122000c1e1900 */
[----:B------:R-:W-:-:S05]  /*04e0*/  IMAD.HI.U32 R24, R18, R13, RZ ;  /* 0x0000000d12187227 */ /* 0x000fca00078e00ff */
[----:B------:R-:W-:-:S05]  /*04f0*/  IADD3 R24, PT, PT, -R24, RZ, RZ ;  /* 0x000000ff18187210 */ /* 0x000fca0007ffe1ff */
[----:B0-----:R-:W-:Y:S02]  /*0500*/  IMAD R27, R0, R24, R13 ;  /* 0x00000018001b7224 */ /* 0x001fe400078e020d */
[----:B------:R-:W-:Y:S01]  /*0510*/  IMAD.WIDE.U32 R6, R7, 0x8, R4 ;  /* 0x0000000807067825 */ /* 0x000fe200078e0004 */
[----:B------:R-:W4:Y:S02]  /*0520*/  LDG.E R24, desc[UR6][R8.64+0x4] ;  /* 0x0000040608187981 */ /* 0x000f24000c1e1900 */
[C---:B------:R-:W-:Y:S02]  /*0530*/  ISETP.GE.U32.AND P2, PT, R27.reuse, R0, PT ;  /* 0x000000001b00720c */ /* 0x040fe40003f46070 */
[----:B------:R-:W4:Y:S04]  /*0540*/  LDG.E R22, desc[UR6][R6.64] ;  /* 0x0000000606167981 */ /* 0x000f28000c1e1900 */
[----:B------:R0:W4:Y:S04]  /*0550*/  LDG.E R23, desc[UR6][R6.64+0x4] ;  /* 0x0000040606177981 */ /* 0x000128000c1e1900 */
[----:B------:R-:W4:Y:S03]  /*0560*/  LDG.E R8, desc[UR6][R10.64+0x1c] ;  /* 0x00001c060a087981 */ /* 0x000f26000c1e1900 */
[----:B------:R-:W-:-:S05]  /*0570*/  @P2 IMAD.IADD R27, R27, 0x1, -R0 ;  /* 0x000000011b1b2824 */ /* 0x000fca00078e0a00 */
[----:B------:R-:W-:-:S13]  /*0580*/  ISETP.GE.U32.AND P2, PT, R27, R0, PT ;  /* 0x000000001b00720c */ /* 0x000fda0003f46070 */
[----:B------:R-:W-:-:S05]  /*0590*/  @P2 IMAD.IADD R27, R27, 0x1, -R0 ;  /* 0x000000011b1b2824 */ /* 0x000fca00078e0a00 */
[----:B0-----:R-:W-:Y:S02]  /*05a0*/  SEL R7, R14, R27, !P1 ;  /* 0x0000001b0e077207 */ /* 0x001fe40004800000 */
[----:B------:R-:W4:Y:S03]  /*05b0*/  LDG.E R27, desc[UR6][R10.64+0x18] ;  /* 0x000018060a1b7981 */ /* 0x000f26000c1e1900 */
[----:B------:R-:W-:-:S05]  /*05c0*/  IMAD.WIDE.U32 R6, R7, 0x8, R4 ;  /* 0x0000000807067825 */ /* 0x000fca00078e0004 */
[----:B------:R-:W4:Y:S01]  /*05d0*/  LDG.E R9, desc[UR6][R6.64+0x4] ;  /* 0x0000040606097981 */ /* 0x000f22000c1e1900 */
[----:B--2---:R-:W-:-:S03]  /*05e0*/  IADD3 R25, PT, PT, R28, -R25, RZ ;  /* 0x800000191c197210 */ /* 0x004fc60007ffe0ff */
[----:B------:R-:W2:Y:S01]  /*05f0*/  LDG.E R28, desc[UR6][R10.64+0xc] ;  /* 0x00000c060a1c7981 */ /* 0x000ea2000c1e1900 */
[----:B---3--:R-:W-:-:S03]  /*0600*/  IADD3 R19, PT, PT, R19, -R20, RZ ;  /* 0x8000001413137210 */ /* 0x008fc60007ffe0ff */
[----:B------:R-:W3:Y:S01]  /*0610*/  LDG.E R20, desc[UR6][R6.64] ;  /* 0x0000000606147981 */ /* 0x000ee2000c1e1900 */
[----:B----4-:R-:W-:-:S03]  /*0620*/  IMAD.IADD R26, R29, 0x1, -R26 ;  /* 0x000000011d1a7824 */ /* 0x010fc600078e0a1a */
[----:B------:R-:W4:Y:S01]  /*0630*/  LDG.E R29, desc[UR6][R10.64+0x14] ;  /* 0x000014060a1d7981 */ /* 0x000f22000c1e1900 */
[----:B------:R-:W-:-:S04]  /*0640*/  IMAD R25, R25, R25, RZ ;  /* 0x0000001919197224 */ /* 0x000fc800078e02ff */
[----:B------:R-:W-:Y:S02]  /*0650*/  IMAD R25, R26, R26, R25 ;  /* 0x0000001a1a197224 */ /* 0x000fe400078e0219 */
[----:B------:R-:W-:Y:S02]  /*0660*/  IMAD R19, R19, R19, RZ ;  /* 0x0000001313137224 */ /* 0x000fe400078e02ff */
[----:B------:R-:W-:-:S04]  /*0670*/  IMAD.IADD R21, R21, 0x1, -R22 ;  /* 0x0000000115157824 */ /* 0x000fc800078e0a16 */
[----:B------:R-:W-:Y:S01]  /*0680*/  IMAD R21, R21, R21, RZ ;  /* 0x0000001515157224 */ /* 0x000fe200078e02ff */
[----:B------:R-:W-:Y:S02]  /*0690*/  I2FP.F32.U32 R25, R25 ;  /* 0x0000001900197245 */ /* 0x000fe40000201000 */
[----:B------:R-:W-:-:S03]  /*06a0*/  ISETP.NE.AND P2, PT, R13, R17, PT ;  /* 0x000000110d00720c */ /* 0x000fc60003f45270 */
[----:B------:R-:W-:Y:S01]  /*06b0*/  FADD R25, R25, R12 ;  /* 0x0000000c19197221 */ /* 0x000fe20000000000 */
[----:B------:R-:W-:Y:S02]  /*06c0*/  IMAD.IADD R9, R8, 0x1, -R9 ;  /* 0x0000000108097824 */ /* 0x000fe400078e0a09 */
[----:B--2---:R-:W-:-:S04]  /*06d0*/  IMAD.IADD R28, R28, 0x1, -R23 ;  /* 0x000000011c1c7824 */ /* 0x004fc800078e0a17 */
[----:B------:R-:W-:Y:S01]  /*06e0*/  IMAD R21, R28, R28, R21 ;  /* 0x0000001c1c157224 */ /* 0x000fe200078e0215 */
[----:B---3--:R-:W-:Y:S01]  /*06f0*/  IADD3 R20, PT, PT, R27, -R20, RZ ;  /* 0x800000141b147210 */ /* 0x008fe20007ffe0ff */
[----:B----4-:R-:W-:-:S03]  /*0700*/  IMAD.IADD R24, R29, 0x1, -R24 ;  /* 0x000000011d187824 */ /* 0x010fc600078e0a18 */
[----:B------:R-:W-:Y:S01]  /*0710*/  I2FP.F32.U32 R6, R21 ;  /* 0x0000001500067245 */ /* 0x000fe20000201000 */
[----:B------:R-:W-:Y:S02]  /*0720*/  IMAD R20, R20, R20, RZ ;  /* 0x0000001414147224 */ /* 0x000fe400078e02ff */
[----:B------:R-:W-:Y:S02]  /*0730*/  IMAD R19, R24, R24, R19 ;  /* 0x0000001818137224 */ /* 0x000fe400078e0213 */
[----:B------:R-:W-:Y:S02]  /*0740*/  IMAD R20, R9, R9, R20 ;  /* 0x0000000909147224 */ /* 0x000fe400078e0214 */
[----:B------:R-:W-:Y:S01]  /*0750*/  FADD R6, R25, R6 ;  /* 0x0000000619067221 */ /* 0x000fe20000000000 */
[----:B------:R-:W-:Y:S02]  /*0760*/  I2FP.F32.U32 R19, R19 ;  /* 0x0000001300137245 */ /* 0x000fe40000201000 */
[----:B------:R-:W-:-:S03]  /*0770*/  I2FP.F32.U32 R7, R20 ;  /* 0x0000001400077245 */ /* 0x000fc60000201000 */
[----:B------:R-:W-:-:S04]  /*0780*/  FADD R6, R6, R19 ;  /* 0x0000001306067221 */ /* 0x000fc80000000000 */
[----:B------:R-:W-:Y:S01]  /*0790*/  FADD R12, R6, R7 ;  /* 0x00000007060c7221 */ /* 0x000fe20000000000 */
[----:B------:R-:W-:Y:S06]  /*07a0*/  @P2 BRA `(.L_x_58) ;  /* 0xfffffff800b42947 */ /* 0x000fec000383ffff */
.L_x_57:
[----:B------:R-:W-:Y:S05]  /*07b0*/  BSYNC.RECONVERGENT B1 ;  /* 0x0000000000017941 */ /* 0x000fea0003800200 */
.L_x_56:
[----:B------:R-:W-:Y:S05]  /*07c0*/  @!P0 BRA `(.L_x_55) ;  /* 0x0000000400608947 */ /* 0x000fea0003800000 */
[----:B------:R-:W-:Y:S01]  /*07d0*/  ISETP.NE.AND P1, PT, R16, 0x1, PT ;  /* 0x000000011000780c */ /* 0x000fe20003f25270 */
[----:B------:R-:W-:Y:S01]  /*07e0*/  BSSY.RECONVERGENT B1, `(.L_x_59) ;  /* 0x0000037000017945 */ /* 0x000fe20003800200 */
[----:B------:R-:W-:-:S04]  /*07f0*/  LOP3.LUT R15, R15, 0x1, RZ, 0xc0, !PT ;  /* 0x000000010f0f7812 */ /* 0x000fc800078ec0ff */
[----:B------:R-:W-:-:S07]  /*0800*/  ISETP.NE.U32.AND P0, PT, R15, 0x1, PT ;  /* 0x000000010f00780c */ /* 0x000fce0003f05070 */
[----:B------:R-:W-:Y:S06]  /*0810*/  @!P1 BRA `(.L_x_60) ;  /* 0x0000000000cc9947 */ /* 0x000fec0003800000 */
[----:B------:R-:W0:Y:S01]  /*0820*/  I2F.U32.RP R8, R0 ;  /* 0x0000000000087306 */ /* 0x000e220000209000 */
[----:B------:R-:W-:Y:S01]  /*0830*/  IADD3 R9, PT, PT, RZ, -R0, RZ ;  /* 0x80000000ff097210 */ /* 0x000fe20007ffe0ff */
[----:B------:R-:W-:Y:S01]  /*0840*/  IMAD.MOV.U32 R6, RZ, RZ, RZ ;  /* 0x000000ffff067224 */ /* 0x000fe200078e00ff */
[----:B------:R-:W-:-:S05]  /*0850*/  ISETP.NE.U32.AND P3, PT, R0, RZ, PT ;  /* 0x000000ff0000720c */ /* 0x000fca0003f65070 */
[----:B0-----:R-:W0:Y:S02]  /*0860*/  MUFU.RCP R8, R8 ;  /* 0x0000000800087308 */ /* 0x001e240000001000 */
[----:B0-----:R-:W-:-:S06]  /*0870*/  VIADD R11, R8, 0xffffffe ;  /* 0x0ffffffe080b7836 */ /* 0x001fcc0000000000 */
[----:B------:R-:W0:Y:S02]  /*0880*/  F2I.FTZ.U32.TRUNC.NTZ R7, R11 ;  /* 0x0000000b00077305 */ /* 0x000e24000021f000 */
[----:B0-----:R-:W-:-:S04]  /*0890*/  IMAD R9, R9, R7, RZ ;  /* 0x0000000709097224 */ /* 0x001fc800078e02ff */
[----:B------:R-:W-:Y:S01]  /*08a0*/  IMAD.HI.U32 R10, R7, R9, R6 ;  /* 0x00000009070a7227 */ /* 0x000fe200078e0006 */
[----:B------:R-:W-:-:S03]  /*08b0*/  IADD3 R9, PT, PT, R17, 0x1, RZ ;  /* 0x0000000111097810 */ /* 0x000fc60007ffe0ff */
[----:B-----5:R-:W-:-:S04]  /*08c0*/  IMAD.WIDE.U32 R6, R17, 0x8, R4 ;  /* 0x0000000811067825 */ /* 0x020fc800078e0004 */
[----:B------:R-:W-:Y:S01]  /*08d0*/  IMAD.HI.U32 R8, R10, R9, RZ ;  /* 0x000000090a087227 */ /* 0x000fe200078e00ff */
[----:B------:R-:W2:Y:S03]  /*08e0*/  LDG.E R15, desc[UR6][R6.64+0x4] ;  /* 0x00000406060f7981 */ /* 0x000ea6000c1e1900 */
[----:B------:R-:W-:Y:S01]  /*08f0*/  VIADD R17, R17, 0x2 ;  /* 0x0000000211117836 */ /* 0x000fe20000000000 */
[----:B------:R-:W-:Y:S01]  /*0900*/  IADD3 R8, PT, PT, -R8, RZ, RZ ;  /* 0x000000ff08087210 */ /* 0x000fe20007ffe1ff */
[----:B------:R-:W3:Y:S02]  /*0910*/  LDG.E R18, desc[UR6][R6.64+0x8] ;  /* 0x0000080606127981 */ /* 0x000ee4000c1e1900 */
[----:B------:R-:W-:Y:S02]  /*0920*/  IMAD.HI.U32 R10, R10, R17, RZ ;  /* 0x000000110a0a7227 */ /* 0x000fe400078e00ff */
[----:B------:R-:W4:Y:S02]  /*0930*/  LDG.E R20, desc[UR6][R6.64+0xc] ;  /* 0x00000c0606147981 */ /* 0x000f24000c1e1900 */
[----:B------:R-:W-:-:S02]  /*0940*/  IMAD.MOV R10, RZ, RZ, -R10 ;  /* 0x000000ffff0a7224 */ /* 0x000fc400078e0a0a */
[C---:B------:R-:W-:Y:S01]  /*0950*/  IMAD R9, R0.reuse, R8, R9 ;  /* 0x0000000800097224 */ /* 0x040fe200078e0209 */
[----:B------:R-:W-:Y:S01]  /*0960*/  LOP3.LUT R8, RZ, R0, RZ, 0x33, !PT ;  /* 0x00000000ff087212 */ /* 0x000fe200078e33ff */
[----:B------:R-:W-:-:S03]  /*0970*/  IMAD R13, R0, R10, R17 ;  /* 0x0000000a000d7224 */ /* 0x000fc600078e0211 */
[-C--:B------:R-:W-:Y:S02]  /*0980*/  ISETP.GE.U32.AND P1, PT, R9, R0.reuse, PT ;  /* 0x000000000900720c */ /* 0x080fe40003f26070 */
[----:B------:R-:W-:-:S11]  /*0990*/  ISETP.GE.U32.AND P2, PT, R13, R0, PT ;  /* 0x000000000d00720c */ /* 0x000fd60003f46070 */
[----:B------:R-:W-:Y:S02]  /*09a0*/  @P1 IADD3 R9, PT, PT, -R0, R9, RZ ;  /* 0x0000000900091210 */ /* 0x000fe40007ffe1ff */
[----:B------:R-:W-:Y:S02]  /*09b0*/  @P2 IMAD.IADD R13, R13, 0x1, -R0 ;  /* 0x000000010d0d2824 */ /* 0x000fe400078e0a00 */
[----:B------:R-:W-:-:S03]  /*09c0*/  ISETP.GE.U32.AND P1, PT, R9, R0, PT ;  /* 0x000000000900720c */ /* 0x000fc60003f26070 */
[----:B------:R-:W-:-:S10]  /*09d0*/  ISETP.GE.U32.AND P2, PT, R13, R0, PT ;  /* 0x000000000d00720c */ /* 0x000fd40003f46070 */
[----:B------:R-:W-:-:S03]  /*09e0*/  @P1 IADD3 R9, PT, PT, -R0, R9, RZ ;  /* 0x0000000900091210 */ /* 0x000fc60007ffe1ff */
[----:B------:R-:W-:Y:S01]  /*09f0*/  @P2 IMAD.IADD R13, R13, 0x1, -R0 ;  /* 0x000000010d0d2824 */ /* 0x000fe200078e0a00 */
[----:B------:R-:W-:-:S04]  /*0a00*/  SEL R11, R8, R9, !P3 ;  /* 0x00000009080b7207 */ /* 0x000fc80005800000 */
[----:B------:R-:W-:Y:S01]  /*0a10*/  SEL R9, R8, R13, !P3 ;  /* 0x0000000d08097207 */ /* 0x000fe20005800000 */
[--C-:B------:R-:W-:Y:S01]  /*0a20*/  IMAD.WIDE.U32 R10, R11, 0x8, R4.reuse ;  /* 0x000000080b0a7825 */ /* 0x100fe200078e0004 */
[----:B------:R-:W2:Y:S03]  /*0a30*/  LDG.E R13, desc[UR6][R6.64] ;  /* 0x00000006060d7981 */ /* 0x000ea6000c1e1900 */
[----:B------:R-:W-:Y:S01]  /*0a40*/  IMAD.WIDE.U32 R8, R9, 0x8, R4 ;  /* 0x0000000809087825 */ /* 0x000fe200078e0004 */
[----:B------:R-:W2:Y:S04]  /*0a50*/  LDG.E R14, desc[UR6][R10.64] ;  /* 0x000000060a0e7981 */ /* 0x000ea8000c1e1900 */
[----:B------:R-:W3:Y:S04]  /*0a60*/  LDG.E R16, desc[UR6][R10.64+0x4] ;  /* 0x000004060a107981 */ /* 0x000ee8000c1e1900 */
[----:B------:R-:W4:Y:S04]  /*0a70*/  LDG.E R19, desc[UR6][R8.64] ;  /* 0x0000000608137981 */ /* 0x000f28000c1e1900 */
[----:B------:R-:W4:Y:S01]  /*0a80*/  LDG.E R21, desc[UR6][R8.64+0x4] ;  /* 0x0000040608157981 */ /* 0x000f22000c1e1900 */
[----:B--2---:R-:W-:-:S02]  /*0a90*/  IADD3 R13, PT, PT, R13, -R14, RZ ;  /* 0x8000000e0d0d7210 */ /* 0x004fc40007ffe0ff */
[----:B---3--:R-:W-:-:S03]  /*0aa0*/  IADD3 R16, PT, PT, R15, -R16, RZ ;  /* 0x800000100f107210 */ /* 0x008fc60007ffe0ff */
[----:B------:R-:W-:Y:S02]  /*0ab0*/  IMAD R13, R13, R13, RZ ;  /* 0x0000000d0d0d7224 */ /* 0x000fe400078e02ff */
[----:B----4-:R-:W-:Y:S02]  /*0ac0*/  IMAD.IADD R18, R18, 0x1, -R19 ;  /* 0x0000000112127824 */ /* 0x010fe400078e0a13 */
[----:B------:R-:W-:Y:S02]  /*0ad0*/  IMAD R13, R16, R16, R13 ;  /* 0x00000010100d7224 */ /* 0x000fe400078e020d */
[----:B------:R-:W-:Y:S02]  /*0ae0*/  IMAD.IADD R21, R20, 0x1, -R21 ;  /* 0x0000000114157824 */ /* 0x000fe400078e0a15 */
[----:B------:R-:W-:Y:S01]  /*0af0*/  IMAD R18, R18, R18, RZ ;  /* 0x0000001212127224 */ /* 0x000fe200078e02ff */
[----:B------:R-:W-:-:S03]  /*0b00*/  I2FP.F32.U32 R13, R13 ;  /* 0x0000000d000d7245 */ /* 0x000fc60000201000 */
[----:B------:R-:W-:Y:S02]  /*0b10*/  IMAD R18, R21, R21, R18 ;  /* 0x0000001515127224 */ /* 0x000fe400078e0212 */
[----:B------:R-:W-:-:S03]  /*0b20*/  FADD R12, R12, R13 ;  /* 0x0000000d0c0c7221 */ /* 0x000fc60000000000 */
[----:B------:R-:W-:-:S05]  /*0b30*/  I2FP.F32.U32 R7, R18 ;  /* 0x0000001200077245 */ /* 0x000fca0000201000 */
[----:B------:R-:W-:-:S07]  /*0b40*/  FADD R12, R12, R7 ;  /* 0x000000070c0c7221 */ /* 0x000fce0000000000 */
.L_x_60:
[----:B------:R-:W-:Y:S05]  /*0b50*/  BSYNC.RECONVERGENT B1 ;  /* 0x0000000000017941 */ /* 0x000fea0003800200 */
.L_x_59:
[----:B------:R-:W-:Y:S05]  /*0b60*/  @P0 BRA `(.L_x_55) ;  /* 0x0000000000780947 */ /* 0x000fea0003800000 */
[----:B------:R-:W0:Y:S01]  /*0b70*/  I2F.U32.RP R8, R0 ;  /* 0x0000000000087306 */ /* 0x000e220000209000 */
[----:B------:R-:W-:Y:S01]  /*0b80*/  IMAD.MOV R9, RZ, RZ, -R0 ;  /* 0x000000ffff097224 */ /* 0x000fe200078e0a00 */
[----:B------:R-:W-:Y:S02]  /*0b90*/  MOV R6, RZ ;  /* 0x000000ff00067202 */ /* 0x000fe40000000f00 */
[----:B------:R-:W-:-:S04]  /*0ba0*/  ISETP.NE.U32.AND P1, PT, R0, RZ, PT ;  /* 0x000000ff0000720c */ /* 0x000fc80003f25070 */
[----:B0-----:R-:W0:Y:S02]  /*0bb0*/  MUFU.RCP R8, R8 ;  /* 0x0000000800087308 */ /* 0x001e240000001000 */
[----:B0-----:R-:W-:-:S06]  /*0bc0*/  IADD3 R10, PT, PT, R8, 0xffffffe, RZ ;  /* 0x0ffffffe080a7810 */ /* 0x001fcc0007ffe0ff */
[----:B------:R-:W0:Y:S02]  /*0bd0*/  F2I.FTZ.U32.TRUNC.NTZ R7, R10 ;  /* 0x0000000a00077305 */ /* 0x000e24000021f000 */
[----:B0-----:R-:W-:-:S04]  /*0be0*/  IMAD R9, R9, R7, RZ ;  /* 0x0000000709097224 */ /* 0x001fc800078e02ff */
[----:B------:R-:W-:-:S04]  /*0bf0*/  IMAD.HI.U32 R6, R7, R9, R6 ;  /* 0x0000000907067227 */ /* 0x000fc800078e0006 */
[----:B------:R-:W-:-:S04]  /*0c00*/  VIADD R7, R17, 0x1 ;  /* 0x0000000111077836 */ /* 0x000fc80000000000 */
[----:B------:R-:W-:-:S05]  /*0c10*/  IMAD.HI.U32 R6, R6, R7, RZ ;  /* 0x0000000706067227 */ /* 0x000fca00078e00ff */
[----:B------:R-:W-:-:S05]  /*0c20*/  IADD3 R6, PT, PT, -R6, RZ, RZ ;  /* 0x000000ff06067210 */ /* 0x000fca0007ffe1ff */
[----:B------:R-:W-:Y:S02]  /*0c30*/  IMAD R9, R0, R6, R7 ;  /* 0x0000000600097224 */ /* 0x000fe400078e0207 */
[----:B-----5:R-:W-:-:S03]  /*0c40*/  IMAD.WIDE.U32 R6, R17, 0x8, R4 ;  /* 0x0000000811067825 */ /* 0x020fc600078e0004 */
[C---:B------:R-:W-:Y:S02]  /*0c50*/  ISETP.GE.U32.AND P0, PT, R9.reuse, R0, PT ;  /* 0x000000000900720c */ /* 0x040fe40003f06070 */
[----:B------:R-:W2:Y:S11]  /*0c60*/  LDG.E R8, desc[UR6][R6.64+0x4] ;  /* 0x0000040606087981 */ /* 0x000eb6000c1e1900 */
[----:B------:R-:W-:-:S05]  /*0c70*/  @P0 IMAD.IADD R9, R9, 0x1, -R0 ;  /* 0x0000000109090824 */ /* 0x000fca00078e0a00 */
[----:B------:R-:W-:-:S13]  /*0c80*/  ISETP.GE.U32.AND P0, PT, R9, R0, PT ;  /* 0x000000000900720c */ /* 0x000fda0003f06070 */
[----:B------:R-:W-:Y:S02]  /*0c90*/  @P0 IADD3 R9, PT, PT, -R0, R9, RZ ;  /* 0x0000000900090210 */ /* 0x000fe40007ffe1ff */
[----:B------:R-:W-:Y:S02]  /*0ca0*/  @!P1 LOP3.LUT R9, RZ, R0, RZ, 0x33, !PT ;  /* 0x00000000ff099212 */ /* 0x000fe400078e33ff */
[----:B------:R-:W3:Y:S03]  /*0cb0*/  LDG.E R0, desc[UR6][R6.64] ;  /* 0x0000000606007981 */ /* 0x000ee6000c1e1900 */
[----:B------:R-:W-:-:S05]  /*0cc0*/  IMAD.WIDE.U32 R4, R9, 0x8, R4 ;  /* 0x0000000809047825 */ /* 0x000fca00078e0004 */
[----:B------:R-:W3:Y:S04]  /*0cd0*/  LDG.E R9, desc[UR6][R4.64] ;  /* 0x0000000604097981 */ /* 0x000ee8000c1e1900 */
[----:B------:R-:W2:Y:S01]  /*0ce0*/  LDG.E R11, desc[UR6][R4.64+0x4] ;  /* 0x00000406040b7981 */ /* 0x000ea2000c1e1900 */
[----:B---3--:R-:W-:Y:S01]  /*0cf0*/  IMAD.IADD R0, R0, 0x1, -R9 ;  /* 0x0000000100007824 */ /* 0x008fe200078e0a09 */
[----:B--2---:R-:W-:-:S03]  /*0d00*/  IADD3 R11, PT, PT, R8, -R11, RZ ;  /* 0x8000000b080b7210 */ /* 0x004fc60007ffe0ff */
[----:B------:R-:W-:-:S04]  /*0d10*/  IMAD R0, R0, R0, RZ ;  /* 0x0000000000007224 */ /* 0x000fc800078e02ff */
[----:B------:R-:W-:-:S05]  /*0d20*/  IMAD R0, R11, R11, R0 ;  /* 0x0000000b0b007224 */ /* 0x000fca00078e0200 */
[----:B------:R-:W-:-:S05]  /*0d30*/  I2FP.F32.U32 R9, R0 ;  /* 0x0000000000097245 */ /* 0x000fca0000201000 */
[----:B------:R-:W-:-:S07]  /*0d40*/  FADD R12, R12, R9 ;  /* 0x000000090c0c7221 */ /* 0x000fce0000000000 */
.L_x_55:
[----:B------:R-:W-:Y:S05]  /*0d50*/  BSYNC.RECONVERGENT B0 ;  /* 0x0000000000007941 */ /* 0x000fea0003800200 */
.L_x_54:
[----:B-----5:R-:W0:Y:S01]  /*0d60*/  MUFU.RCP R5, R12 ;  /* 0x0000000c00057308 */ /* 0x020e220000001000 */
[----:B------:R-:W-:Y:S01]  /*0d70*/  UMOV UR4, 0x4aed5a1c ;  /* 0x4aed5a1c00047882 */ /* 0x000fe20000000000 */
[----:B------:R-:W-:Y:S01]  /*0d80*/  BSSY.RECONVERGENT B1, `(.L_x_61) ;  /* 0x000000d000017945 */ /* 0x000fe20003800200 */
[----:B------:R-:W-:-:S05]  /*0d90*/  IMAD.U32 R7, RZ, RZ, UR4 ;  /* 0x00000004ff077e24 */ /* 0x000fca000f8e00ff */
[----:B------:R-:W1:Y:S01]  /*0da0*/  FCHK P0, R7, R12 ;  /* 0x0000000c07007302 */ /* 0x000e620000000000 */
[----:B0-----:R-:W-:-:S04]  /*0db0*/  FFMA R0, R5, -R12, 1 ;  /* 0x3f80000005007423 */ /* 0x001fc8000000080c */
[----:B------:R-:W-:-:S04]  /*0dc0*/  FFMA R0, R5, R0, R5 ;  /* 0x0000000005007223 */ /* 0x000fc80000000005 */
[----:B------:R-:W-:-:S04]  /*0dd0*/  FFMA R5, R0, 7777550, RZ ;  /* 0x4aed5a1c00057823 */ /* 0x000fc800000000ff */
[----:B------:R-:W-:-:S04]  /*0de0*/  FFMA R4, R5, -R12, 7777550 ;  /* 0x4aed5a1c05047423 */ /* 0x000fc8000000080c */
[----:B------:R-:W-:Y:S01]  /*0df0*/  FFMA R5, R0, R4, R5 ;  /* 0x0000000400057223 */ /* 0x000fe20000000005 */
[----:B-1----:R-:W-:Y:S06]  /*0e00*/  @!P0 BRA `(.L_x_62) ;  /* 0x0000000000108947 */ /* 0x002fec0003800000 */
[----:B------:R-:W-:Y:S02]  /*0e10*/  MOV R0, R12 ;  /* 0x0000000c00007202 */ /* 0x000fe40000000f00 */
[----:B------:R-:W-:-:S07]  /*0e20*/  MOV R4, 0xe40 ;  /* 0x00000e4000047802 */ /* 0x000fce0000000f00 */
[----:B------:R-:W-:Y:S05]  /*0e30*/  CALL.REL.NOINC `($__internal_1_$__cuda_sm3x_div_rn_noftz_f32_slowpath) ;  /* 0x0000000000107944 */ /* 0x000fea0003c00000 */
[----:B------:R-:W-:-:S07]  /*0e40*/  IMAD.MOV.U32 R5, RZ, RZ, R8 ;  /* 0x000000ffff057224 */ /* 0x000fce00078e0008 */
.L_x_62:
[----:B------:R-:W-:Y:S05]  /*0e50*/  BSYNC.RECONVERGENT B1 ;  /* 0x0000000000017941 */ /* 0x000fea0003800200 */
.L_x_61:
[----:B------:R-:W-:Y:S01]  /*0e60*/  STG.E desc[UR6][R2.64+0x10], R5 ;  /* 0x0000100502007986 */ /* 0x000fe2000c101906 */
[----:B------:R-:W-:Y:S05]  /*0e70*/  EXIT ;  /* 0x000000000000794d */ /* 0x000fea0003800000 */
        .weak           $__internal_1_$__cuda_sm3x_div_rn_noftz_f32_slowpath
        .type           $__internal_1_$__cuda_sm3x_div_rn_noftz_f32_slowpath,@function
        .size           $__internal_1_$__cuda_sm3x_div_rn_noftz_f32_slowpath,(.L_x_77 - $__internal_1_$__cuda_sm3x_div_rn_noftz_f32_slowpath)
$__internal_1_$__cuda_sm3x_div_rn_noftz_f32_slowpath:
[----:B------:R-:W-:Y:S01]  /*0e80*/  SHF.R.U32.HI R5, RZ, 0x17, R0 ;  /* 0x00000017ff057819 */ /* 0x000fe20000011600 */
[----:B------:R-:W-:Y:S04]  /*0e90*/  BSSY.RECONVERGENT B0, `(.L_x_63) ;  /* 0x000005b000007945 */ /* 0x000fe80003800200 */
[----:B------:R-:W-:Y:S01]  /*0ea0*/  BSSY.RELIABLE B2, `(.L_x_64) ;  /* 0x0000019000027945 */ /* 0x000fe20003800100 */
[----:B------:R-:W-:-:S04]  /*0eb0*/  LOP3.LUT R10, R5, 0xff, RZ, 0xc0, !PT ;  /* 0x000000ff050a7812 */ /* 0x000fc800078ec0ff */
[----:B------:R-:W-:-:S04]  /*0ec0*/  IADD3 R6, PT, PT, R10, -0x1, RZ ;  /* 0xffffffff0a067810 */ /* 0x000fc80007ffe0ff */
[----:B------:R-:W-:-:S13]  /*0ed0*/  ISETP.GT.U32.AND P0, PT, R6, 0xfd, PT ;  /* 0x000000fd0600780c */ /* 0x000fda0003f04070 */
[----:B------:R-:W-:Y:S01]  /*0ee0*/  @!P0 IMAD.MOV.U32 R5, RZ, RZ, RZ ;  /* 0x000000ffff058224 */ /* 0x000fe200078e00ff */
[----:B------:R-:W-:Y:S06]  /*0ef0*/  @!P0 BRA `(.L_x_65) ;  /* 0x00000000004c8947 */ /* 0x000fec0003800000 */
[----:B------:R-:W-:-:S13]  /*0f00*/  FSETP.GTU.FTZ.AND P0, PT, |R0|, +INF , PT ;  /* 0x7f8000000000780b */ /* 0x000fda0003f1c200 */
[----:B------:R-:W-:Y:S05]  /*0f10*/  @P0 BREAK.RELIABLE B2 ;  /* 0x0000000000020942 */ /* 0x000fea0003800100 */
[----:B------:R-:W-:Y:S05]  /*0f20*/  @P0 BRA `(.L_x_66) ;  /* 0x0000000400400947 */ /* 0x000fea0003800000 */
[----:B------:R-:W-:-:S05]  /*0f30*/  HFMA2 R5, -RZ, RZ, 13.8515625, 195.5 ;  /* 0x4aed5a1cff057431 */ /* 0x000fca00000001ff */
[----:B------:R-:W-:-:S13]  /*0f40*/  LOP3.LUT P0, RZ, R0, 0x7fffffff, R5, 0xc8, !PT ;  /* 0x7fffffff00ff7812 */ /* 0x000fda000780c805 */
[----:B------:R-:W-:Y:S05]  /*0f50*/  @!P0 BREAK.RELIABLE B2 ;  /* 0x0000000000028942 */ /* 0x000fea0003800100 */
[----:B------:R-:W-:Y:S05]  /*0f60*/  @!P0 BRA `(.L_x_67) ;  /* 0x0000000400288947 */ /* 0x000fea0003800000 */
[----:B------:R-:W-:Y:S02]  /*0f70*/  FSETP.NEU.FTZ.AND P0, PT, |R0|, +INF , PT ;  /* 0x7f8000000000780b */ /* 0x000fe40003f1d200 */
[----:B------:R-:W-:-:S04]  /*0f80*/  LOP3.LUT P1, RZ, R5, 0x7fffffff, RZ, 0xc0, !PT ;  /* 0x7fffffff05ff7812 */ /* 0x000fc8000782c0ff */
[----:B------:R-:W-:-:S13]  /*0f90*/  PLOP3.LUT P0, PT, P0, P1, PT, 0x2f, 0xf2 ;  /* 0x0000000000f2781c */ /* 0x000fda0000702577 */
[----:B------:R-:W-:Y:S05]  /*0fa0*/  @P0 BREAK.RELIABLE B2 ;  /* 0x0000000000020942 */ /* 0x000fea0003800100 */
[----:B------:R-:W-:Y:S05]  /*0fb0*/  @P0 BRA `(.L_x_68) ;  /* 0x00000004000c0947 */ /* 0x000fea0003800000 */
[----:B------:R-:W-:-:S13]  /*0fc0*/  LOP3.LUT P0, RZ, R0, 0x7fffffff, RZ, 0xc0, !PT ;  /* 0x7fffffff00ff7812 */ /* 0x000fda000780c0ff */
[----:B------:R-:W-:Y:S05]  /*0fd0*/  @!P0 BREAK.RELIABLE B2 ;  /* 0x0000000000028942 */ /* 0x000fea0003800100 */
[----:B------:R-:W-:Y:S05]  /*0fe0*/  @!P0 BRA `(.L_x_69) ;  /* 0x0000000000f48947 */ /* 0x000fea0003800000 */
[----:B------:R-:W-:Y:S01]  /*0ff0*/  ISETP.GE.AND P0, PT, R6, RZ, PT ;  /* 0x000000ff0600720c */ /* 0x000fe20003f06270 */
[----:B------:R-:W-:-:S12]  /*1000*/  IMAD.MOV.U32 R5, RZ, RZ, RZ ;  /* 0x000000ffff057224 */ /* 0x000fd800078e00ff */
[----:B------:R-:W-:Y:S01]  /*1010*/  @!P0 FFMA R0, R0, 1.84467440737095516160e+19, RZ ;  /* 0x5f80000000008823 */ /* 0x000fe200000000ff */
[----:B------:R-:W-:-:S07]  /*1020*/  @!P0 IADD3 R5, PT, PT, R5, 0x40, RZ ;  /* 0x0000004005058810 */ /* 0x000fce0007ffe0ff */
.L_x_65:
[----:B------:R-:W-:Y:S05]  /*1030*/  BSYNC.RELIABLE B2 ;  /* 0x0000000000027941 */ /* 0x000fea0003800100 */
.L_x_64:
[----:B------:R-:W-:Y:S01]  /*1040*/  LEA R7, R10, 0xc0800000, 0x17 ;  /* 0xc08000000a077811 */ /* 0x000fe200078eb8ff */
[----:B------:R-:W-:Y:S01]  /*1050*/  UMOV UR4, 0x4aed5a1c ;  /* 0x4aed5a1c00047882 */ /* 0x000fe20000000000 */
[----:B------:R-:W-:Y:S01]  /*1060*/  IADD3 R5, PT, PT, R5, 0x95, -R10 ;  /* 0x0000009505057810 */ /* 0x000fe20007ffe80a */
[----:B------:R-:W-:Y:S01]  /*1070*/  UIADD3 UR4, UPT, UPT, UR4, -0xb000000, URZ ;  /* 0xf500000004047890 */ /* 0x000fe2000fffe0ff */
[----:B------:R-:W-:Y:S01]  /*1080*/  BSSY.RECONVERGENT B2, `(.L_x_70) ;  /* 0x0000032000027945 */ /* 0x000fe20003800200 */
[----:B------:R-:W-:-:S04]  /*1090*/  IMAD.IADD R7, R0, 0x1, -R7 ;  /* 0x0000000100077824 */ /* 0x000fc800078e0a07 */
[----:B------:R-:W0:Y:S01]  /*10a0*/  MUFU.RCP R0, R7 ;  /* 0x0000000700007308 */ /* 0x000e220000001000 */
[----:B------:R-:W-:-:S04]  /*10b0*/  FADD.FTZ R9, -R7, -RZ ;  /* 0x800000ff07097221 */ /* 0x000fc80000010100 */
[----:B0-----:R-:W-:-:S04]  /*10c0*/  FFMA R11, R0, R9, 1 ;  /* 0x3f800000000b7423 */ /* 0x001fc80000000009 */
[----:B------:R-:W-:-:S04]  /*10d0*/  FFMA R0, R0, R11, R0 ;  /* 0x0000000b00007223 */ /* 0x000fc80000000000 */
[----:B------:R-:W-:-:S04]  /*10e0*/  FFMA R6, R0, UR4, RZ ;  /* 0x0000000400067c23 */ /* 0x000fc800080000ff */
[----:B------:R-:W-:-:S04]  /*10f0*/  FFMA R11, R9, R6, UR4 ;  /* 0x00000004090b7e23 */ /* 0x000fc80008000006 */
[----:B------:R-:W-:-:S04]  /*1100*/  FFMA R11, R0, R11, R6 ;  /* 0x0000000b000b7223 */ /* 0x000fc80000000006 */
[----:B------:R-:W-:-:S04]  /*1110*/  FFMA R12, R9, R11, UR4 ;  /* 0x00000004090c7e23 */ /* 0x000fc8000800000b */
[----:B------:R-:W-:-:S05]  /*1120*/  FFMA R8, R0, R12, R11 ;  /* 0x0000000c00087223 */ /* 0x000fca000000000b */
[----:B------:R-:W-:-:S04]  /*1130*/  SHF.R.U32.HI R6, RZ, 0x17, R8 ;  /* 0x00000017ff067819 */ /* 0x000fc80000011608 */
[----:B------:R-:W-:-:S04]  /*1140*/  LOP3.LUT R6, R6, 0xff, RZ, 0xc0, !PT ;  /* 0x000000ff06067812 */ /* 0x000fc800078ec0ff */
[----:B------:R-:W-:-:S05]  /*1150*/  IADD3 R9, PT, PT, R6, R5, RZ ;  /* 0x0000000506097210 */ /* 0x000fca0007ffe0ff */
        /* <DEDUP_REMOVED lines=11> */
[C---:B------:R-:W-:Y:S02]  /*1210*/  IADD3 R7, PT, PT, R9.reuse, 0x20, RZ ;  /* 0x0000002009077810 */ /* 0x040fe40007ffe0ff */
[----:B------:R-:W-:Y:S02]  /*1220*/  ISETP.NE.AND P2, PT, R9, RZ, PT ;  /* 0x000000ff0900720c */ /* 0x000fe40003f45270 */
[----:B------:R-:W-:Y:S01]  /*1230*/  LOP3.LUT R6, R5, 0x7fffff, RZ, 0xc0, !PT ;  /* 0x007fffff05067812 */ /* 0x000fe200078ec0ff */
[CCC-:B------:R-:W-:Y:S01]  /*1240*/  FFMA.RP R5, R0.reuse, R12.reuse, R11.reuse ;  /* 0x0000000c00057223 */ /* 0x1c0fe2000000800b */
[----:B------:R-:W-:Y:S01]  /*1250*/  FFMA.RM R0, R0, R12, R11 ;  /* 0x0000000c00007223 */ /* 0x000fe2000000400b */
[----:B------:R-:W-:Y:S01]  /*1260*/  ISETP.NE.AND P1, PT, R9, RZ, PT ;  /* 0x000000ff0900720c */ /* 0x000fe20003f25270 */
[----:B------:R-:W-:Y:S01]  /*1270*/  IMAD.MOV R9, RZ, RZ, -R9 ;  /* 0x000000ffff097224 */ /* 0x000fe200078e0a09 */
[----:B------:R-:W-:-:S02]  /*1280*/  LOP3.LUT R6, R6, 0x800000, RZ, 0xfc, !PT ;  /* 0x0080000006067812 */ /* 0x000fc400078efcff */
[----:B------:R-:W-:Y:S02]  /*1290*/  FSETP.NEU.FTZ.AND P0, PT, R5, R0, PT ;  /* 0x000000000500720b */ /* 0x000fe40003f1d000 */
[----:B------:R-:W-:Y:S02]  /*12a0*/  SHF.L.U32 R7, R6, R7, RZ ;  /* 0x0000000706077219 */ /* 0x000fe400000006ff */
[----:B------:R-:W-:Y:S02]  /*12b0*/  SEL R5, R9, RZ, P2 ;  /* 0x000000ff09057207 */ /* 0x000fe40001000000 */
[----:B------:R-:W-:Y:S02]  /*12c0*/  ISETP.NE.AND P1, PT, R7, RZ, P1 ;  /* 0x000000ff0700720c */ /* 0x000fe40000f25270 */
[----:B------:R-:W-:Y:S02]  /*12d0*/  SHF.R.U32.HI R5, RZ, R5, R6 ;  /* 0x00000005ff057219 */ /* 0x000fe40000011606 */
[----:B------:R-:W-:-:S02]  /*12e0*/  PLOP3.LUT P0, PT, P0, P1, PT, 0xf8, 0x8f ;  /* 0x00000000008f781c */ /* 0x000fc40000703f70 */
[----:B------:R-:W-:Y:S02]  /*12f0*/  SHF.R.U32.HI R7, RZ, 0x1, R5 ;  /* 0x00000001ff077819 */ /* 0x000fe40000011605 */
[----:B------:R-:W-:-:S04]  /*1300*/  SEL R0, RZ, 0x1, !P0 ;  /* 0x00000001ff007807 */ /* 0x000fc80004000000 */
[----:B------:R-:W-:-:S04]  /*1310*/  LOP3.LUT R0, R0, 0x1, R7, 0xf8, !PT ;  /* 0x0000000100007812 */ /* 0x000fc800078ef807 */
[----:B------:R-:W-:-:S04]  /*1320*/  LOP3.LUT R0, R0, R5, RZ, 0xc0, !PT ;  /* 0x0000000500007212 */ /* 0x000fc800078ec0ff */
[----:B------:R-:W-:-:S04]  /*1330*/  IADD3 R7, PT, PT, R7, R0, RZ ;  /* 0x0000000007077210 */ /* 0x000fc80007ffe0ff */
[----:B------:R-:W-:Y:S01]  /*1340*/  LOP3.LUT R8, R7, R8, RZ, 0xfc, !PT ;  /* 0x0000000807087212 */ /* 0x000fe200078efcff */
[----:B------:R-:W-:Y:S06]  /*1350*/  BRA `(.L_x_73) ;  /* 0x0000000000107947 */ /* 0x000fec0003800000 */
.L_x_72:
[----:B------:R-:W-:-:S04]  /*1360*/  LOP3.LUT R8, R8, 0x80000000, RZ, 0xc0, !PT ;  /* 0x8000000008087812 */ /* 0x000fc800078ec0ff */
[----:B------:R-:W-:Y:S01]  /*1370*/  LOP3.LUT R8, R8, 0x7f800000, RZ, 0xfc, !PT ;  /* 0x7f80000008087812 */ /* 0x000fe200078efcff */
[----:B------:R-:W-:Y:S06]  /*1380*/  BRA `(.L_x_73) ;  /* 0x0000000000047947 */ /* 0x000fec0003800000 */
.L_x_71:
[----:B------:R-:W-:-:S07]  /*1390*/  IMAD R8, R5, 0x800000, R8 ;  /* 0x0080000005087824 */ /* 0x000fce00078e0208 */
.L_x_73:
[----:B------:R-:W-:Y:S05]  /*13a0*/  BSYNC.RECONVERGENT B2 ;  /* 0x0000000000027941 */ /* 0x000fea0003800200 */
.L_x_70:
[----:B------:R-:W-:Y:S05]  /*13b0*/  BRA `(.L_x_74) ;  /* 0x0000000000207947 */ /* 0x000fea0003800000 */
.L_x_69:
[----:B------:R-:W-:-:S04]  /*13c0*/  LOP3.LUT R0, R0, 0x80000000, R5, 0x48, !PT ;  /* 0x8000000000007812 */ /* 0x000fc800078e4805 */
[----:B------:R-:W-:Y:S01]  /*13d0*/  LOP3.LUT R8, R0, 0x7f800000, RZ, 0xfc, !PT ;  /* 0x7f80000000087812 */ /* 0x000fe200078efcff */
[----:B------:R-:W-:Y:S06]  /*13e0*/  BRA `(.L_x_74) ;  /* 0x0000000000147947 */ /* 0x000fec0003800000 */
.L_x_68:
[----:B------:R-:W-:Y:S01]  /*13f0*/  LOP3.LUT R8, R0, 0x80000000, R5, 0x48, !PT ;  /* 0x8000000000087812 */ /* 0x000fe200078e4805 */
[----:B------:R-:W-:Y:S06]  /*1400*/  BRA `(.L_x_74) ;  /* 0x00000000000c7947 */ /* 0x000fec0003800000 */
.L_x_67:
[----:B------:R-:W0:Y:S01]  /*1410*/  MUFU.RSQ R8, -QNAN ;  /* 0xffc0000000087908 */ /* 0x000e220000001400 */
[----:B------:R-:W-:Y:S05]  /*1420*/  BRA `(.L_x_74) ;  /* 0x0000000000047947 */ /* 0x000fea0003800000 */
.L_x_66:
[----:B------:R-:W-:-:S07]  /*1430*/  FADD.FTZ R8, R0, 7777550 ;  /* 0x4aed5a1c00087421 */ /* 0x000fce0000010000 */
.L_x_74:
[----:B------:R-:W-:Y:S05]  /*1440*/  BSYNC.RECONVERGENT B0 ;  /* 0x0000000000007941 */ /* 0x000fea0003800200 */
.L_x_63:
[----:B------:R-:W-:-:S04]  /*1450*/  HFMA2 R5, -RZ, RZ, 0, 0 ;  /* 0x00000000ff057431 */ /* 0x000fc800000001ff */
[----:B0-----:R-:W-:Y:S05]  /*1460*/  RET.REL.NODEC R4 `(_Z14fitness_kernelP5Worldi) ;  /* 0xffffffe804e47950 */ /* 0x001fea0003c3ffff */
.L_x_75:
        /* <DEDUP_REMOVED lines=9> */
.L_x_77:


//--------------------- .nv.shared.reserved.0     --------------------------
	.section	.nv.shared.reserved.0,"aw",@nobits
	.weak		__nv_reservedSMEM_offset_0_alias
	.size		__nv_reservedSMEM_offset_0_alias, 0, 64
	.other		__nv_reservedSMEM_offset_0_alias,@"STO_CUDA_RESERVED_SHARED STV_DEFAULT"
__nv_reservedSMEM_offset_0_alias:
	.zero		0
	.zero		64


//--------------------- .nv.constant0._Z12child_kernelP5WorldS0_iPifPfS1_fS2_S1_ --------------------------
	.section	.nv.constant0._Z12child_kernelP5WorldS0_iPifPfS1_fS2_S1_,"a",@progbits
	.sectionflags	@""
	.align	4
.nv.constant0._Z12child_kernelP5WorldS0_iPifPfS1_fS2_S1_:
	.zero		976


//--------------------- .nv.constant0._Z16selection_kernelP5WorldiPfPi --------------------------
	.section	.nv.constant0._Z16selection_kernelP5WorldiPfPi,"a",@progbits
	.sectionflags	@""
	.align	4
.nv.constant0._Z16selection_kernelP5WorldiPfPi:
	.zero		928


//--------------------- .nv.constant0._Z14max_fit_kernelP5WorldiS0_ --------------------------
	.section	.nv.constant0._Z14max_fit_kernelP5WorldiS0_,"a",@progbits
	.sectionflags	@""
	.align	4
.nv.constant0._Z14max_fit_kernelP5WorldiS0_:
	.zero		920


//--------------------- .nv.constant0._Z15fit_prob_kernelP5WorldiPf --------------------------
	.section	.nv.constant0._Z15fit_prob_kernelP5WorldiPf,"a",@progbits
	.sectionflags	@""
	.align	4
.nv.constant0._Z15fit_prob_kernelP5WorldiPf:
	.zero		920


//--------------------- .nv.constant0._Z14fit_sum_kernelP5WorldiPf --------------------------
	.section	.nv.constant0._Z14fit_sum_kernelP5WorldiPf,"a",@progbits
	.sectionflags	@""
	.align	4
.nv.constant0._Z14fit_sum_kernelP5WorldiPf:
	.zero		920


//--------------------- .nv.constant0._Z14fitness_kernelP5Worldi --------------------------
	.section	.nv.constant0._Z14fitness_kernelP5Worldi,"a",@progbits
	.sectionflags	@""
	.align	4
.nv.constant0._Z14fitness_kernelP5Worldi:
	.zero		908


//--------------------- SYMBOLS --------------------------

	.type		.nv.reservedSmem.offset0,@object
	.size		.nv.reservedSmem.offset0,0x4
